	.target	sm_100a

	.elftype	@"ET_EXEC"


//--------------------- .note.nv.tkinfo           --------------------------
	.section	.note.nv.tkinfo,"",@"SHT_NOTE"
	.sectionflags	@"SHF_NOTE_NV_TKINFO"
	.tkinfo
        /*0018*/ 	.word	0x00000002
        /*0030*/ 	.string	""
        /*0030*/ 	.string	"ptxas"
        /*0030*/ 	.string	"Cuda compilation tools, release 13.0, V13.0.88"
        /*0030*/ 	.string	"Build cuda_13.0.r13.0/compiler.36424714_0"
        /*0030*/ 	.string	"-arch sm_100a -m 64 "



//--------------------- .note.nv.cuinfo           --------------------------
	.section	.note.nv.cuinfo,"",@"SHT_NOTE"
	.sectionflags	@"SHF_NOTE_NV_CUINFO"
        /*0018*/ 	.short	0x0002
        /*001a*/ 	.short	0x0064
        /*001c*/ 	.short	0x0082
	.zero		2


//--------------------- .nv.info                  --------------------------
	.section	.nv.info,"",@"SHT_CUDA_INFO"
	.align	4


	//----- nvinfo : EIATTR_REGCOUNT
	.align		4
        /*0000*/ 	.byte	0x04, 0x2f
        /*0002*/ 	.short	(.L_19 - .L_18)
	.align		4
.L_18:
        /*0004*/ 	.word	index@(_ZN7cutlass13device_kernelINS_4gemm6kernel13GemmUniversalIN4cute5tupleIJiiiiEEENS1_10collective13CollectiveMmaINS1_35MainloopSm100TmaUmmaWarpSpecializedILi4ELi2ELi4ENS5_IJNS4_1CILi2EEENSA_ILi1EEESC_EEEEENS5_IJNSA_ILi128EEENSA_ILi64EEESF_EEEfNS5_IJlSC_lEEEfSI_NS4_8TiledMMAINS4_8MMA_AtomIJNS4_23SM100_MMA_TF32_2x1SM_SSINS_10tfloat32_tESM_fLi128ELi64ELNS4_4UMMA5MajorE0ELSO_0ELNSN_7ScaleInE0ELSP_0EEEEEENS4_6LayoutINS5_IJSC_SC_SC_EEENS5_IJNSA_ILi0EEESU_SU_EEEEENS5_IJNS4_10UnderscoreESX_SX_EEEEENS4_18SM100_TMA_2SM_LOADENS4_14ComposedLayoutINS4_7SwizzleILi3ELi4ELi3EEENS4_18smem_ptr_flag_bitsILi32EEENSS_INS5_IJNSA_ILi8EEENSA_ILi32EEEEEENS5_IJS17_SC_EEEEEEEvNS4_8identityES10_S1B_vS1C_EENS_8epilogue10collective18CollectiveEpilogueINS1E_23Sm100TmaWarpSpecializedILi3ELi2ELi16ELb1ELb0EEEJNS5_IJSG_SG_SF_EEENS5_IJNSS_ISG_SC_EENSS_INS5_IJNSA_ILi16EEESB_EEENS5_IJSC_S17_EEEEEEEEfSI_fSI_NS1E_6fusion15FusionCallbacksIS1I_NS1Q_17LinearCombinationIffffLNS_15FloatRoundStyleE2EEES1J_S1P_JEEENS4_5SM1004TMEM4LOAD26SM100_TMEM_LOAD_32dp32b16xENS4_13SM90_TMA_LOADENS11_INS12_ILi2ELi4ELi3EEES15_NSS_INS5_IJS16_S1L_EEENS5_IJS1L_SC_EEEEEEENS4_39AutoVectorizingCopyWithAssumedAlignmentILi128EEENS4_14SM90_TMA_STOREES25_S27_S27_EEEvvEEEEvNT_6ParamsE)
        /*0008*/ 	.word	0x0000005f


	//----- nvinfo : EIATTR_FRAME_SIZE
	.align		4
.L_19:
        /*000c*/ 	.byte	0x04, 0x11
        /*000e*/ 	.short	(.L_21 - .L_20)
	.align		4
.L_20:
        /*0010*/ 	.word	index@($__internal_2_$__cuda_sm10x_tcgen05_guardrail_trap_unallocated_columns_being_dealloced)
        /*0014*/ 	.word	0x00000000


	//----- nvinfo : EIATTR_FRAME_SIZE
	.align		4
.L_21:
        /*0018*/ 	.byte	0x04, 0x11
        /*001a*/ 	.short	(.L_23 - .L_22)
	.align		4
.L_22:
        /*001c*/ 	.word	index@($__internal_1_$__cuda_sm10x_tcgen05_guardrail_trap_phase_invalid_during_alloc)
        /*0020*/ 	.word	0x00000000


	//----- nvinfo : EIATTR_FRAME_SIZE
	.align		4
.L_23:
        /*0024*/ 	.byte	0x04, 0x11
        /*0026*/ 	.short	(.L_25 - .L_24)
	.align		4
.L_24:
        /*0028*/ 	.word	index@($__internal_0_$__cuda_sm10x_tcgen05_guardrail_trap_col_being_dealloced_not_returned_by_alloc)
        /*002c*/ 	.word	0x00000000


	//----- nvinfo : EIATTR_FRAME_SIZE
	.align		4
.L_25:
        /*0030*/ 	.byte	0x04, 0x11
        /*0032*/ 	.short	(.L_27 - .L_26)
	.align		4
.L_26:
        /*0034*/ 	.word	index@(_ZN7cutlass13device_kernelINS_4gemm6kernel13GemmUniversalIN4cute5tupleIJiiiiEEENS1_10collective13CollectiveMmaINS1_35MainloopSm100TmaUmmaWarpSpecializedILi4ELi2ELi4ENS5_IJNS4_1CILi2EEENSA_ILi1EEESC_EEEEENS5_IJNSA_ILi128EEENSA_ILi64EEESF_EEEfNS5_IJlSC_lEEEfSI_NS4_8TiledMMAINS4_8MMA_AtomIJNS4_23SM100_MMA_TF32_2x1SM_SSINS_10tfloat32_tESM_fLi128ELi64ELNS4_4UMMA5MajorE0ELSO_0ELNSN_7ScaleInE0ELSP_0EEEEEENS4_6LayoutINS5_IJSC_SC_SC_EEENS5_IJNSA_ILi0EEESU_SU_EEEEENS5_IJNS4_10UnderscoreESX_SX_EEEEENS4_18SM100_TMA_2SM_LOADENS4_14ComposedLayoutINS4_7SwizzleILi3ELi4ELi3EEENS4_18smem_ptr_flag_bitsILi32EEENSS_INS5_IJNSA_ILi8EEENSA_ILi32EEEEEENS5_IJS17_SC_EEEEEEEvNS4_8identityES10_S1B_vS1C_EENS_8epilogue10collective18CollectiveEpilogueINS1E_23Sm100TmaWarpSpecializedILi3ELi2ELi16ELb1ELb0EEEJNS5_IJSG_SG_SF_EEENS5_IJNSS_ISG_SC_EENSS_INS5_IJNSA_ILi16EEESB_EEENS5_IJSC_S17_EEEEEEEEfSI_fSI_NS1E_6fusion15FusionCallbacksIS1I_NS1Q_17LinearCombinationIffffLNS_15FloatRoundStyleE2EEES1J_S1P_JEEENS4_5SM1004TMEM4LOAD26SM100_TMEM_LOAD_32dp32b16xENS4_13SM90_TMA_LOADENS11_INS12_ILi2ELi4ELi3EEES15_NSS_INS5_IJS16_S1L_EEENS5_IJS1L_SC_EEEEEEENS4_39AutoVectorizingCopyWithAssumedAlignmentILi128EEENS4_14SM90_TMA_STOREES25_S27_S27_EEEvvEEEEvNT_6ParamsE)
        /*0038*/ 	.word	0x00000000


	//----- nvinfo : EIATTR_MIN_STACK_SIZE
	.align		4
.L_27:
        /*003c*/ 	.byte	0x04, 0x12
        /*003e*/ 	.short	(.L_29 - .L_28)
	.align		4
.L_28:
        /*0040*/ 	.word	index@(_ZN7cutlass13device_kernelINS_4gemm6kernel13GemmUniversalIN4cute5tupleIJiiiiEEENS1_10collective13CollectiveMmaINS1_35MainloopSm100TmaUmmaWarpSpecializedILi4ELi2ELi4ENS5_IJNS4_1CILi2EEENSA_ILi1EEESC_EEEEENS5_IJNSA_ILi128EEENSA_ILi64EEESF_EEEfNS5_IJlSC_lEEEfSI_NS4_8TiledMMAINS4_8MMA_AtomIJNS4_23SM100_MMA_TF32_2x1SM_SSINS_10tfloat32_tESM_fLi128ELi64ELNS4_4UMMA5MajorE0ELSO_0ELNSN_7ScaleInE0ELSP_0EEEEEENS4_6LayoutINS5_IJSC_SC_SC_EEENS5_IJNSA_ILi0EEESU_SU_EEEEENS5_IJNS4_10UnderscoreESX_SX_EEEEENS4_18SM100_TMA_2SM_LOADENS4_14ComposedLayoutINS4_7SwizzleILi3ELi4ELi3EEENS4_18smem_ptr_flag_bitsILi32EEENSS_INS5_IJNSA_ILi8EEENSA_ILi32EEEEEENS5_IJS17_SC_EEEEEEEvNS4_8identityES10_S1B_vS1C_EENS_8epilogue10collective18CollectiveEpilogueINS1E_23Sm100TmaWarpSpecializedILi3ELi2ELi16ELb1ELb0EEEJNS5_IJSG_SG_SF_EEENS5_IJNSS_ISG_SC_EENSS_INS5_IJNSA_ILi16EEESB_EEENS5_IJSC_S17_EEEEEEEEfSI_fSI_NS1E_6fusion15FusionCallbacksIS1I_NS1Q_17LinearCombinationIffffLNS_15FloatRoundStyleE2EEES1J_S1P_JEEENS4_5SM1004TMEM4LOAD26SM100_TMEM_LOAD_32dp32b16xENS4_13SM90_TMA_LOADENS11_INS12_ILi2ELi4ELi3EEES15_NSS_INS5_IJS16_S1L_EEENS5_IJS1L_SC_EEEEEEENS4_39AutoVectorizingCopyWithAssumedAlignmentILi128EEENS4_14SM90_TMA_STOREES25_S27_S27_EEEvvEEEEvNT_6ParamsE)
        /*0044*/ 	.word	0x00000000
.L_29:


//--------------------- .nv.compat                --------------------------
	.section	.nv.compat,"",@"SHT_CUDA_COMPAT_INFO"
	.align	4
        /*0000*/ 	.byte	0x02, 0x09, 0x01, 0x00, 0x02, 0x02, 0x02, 0x00, 0x02, 0x05, 0x05, 0x00, 0x03, 0x07, 0x01, 0x01
        /*0010*/ 	.byte	0x02, 0x03, 0x01, 0x00, 0x02, 0x06, 0x01, 0x00, 0x04, 0x0b, 0x08, 0x00, 0x09, 0x00, 0x00, 0x00
        /*0020*/ 	.byte	0x00, 0x00, 0x00, 0x00


//--------------------- .nv.info._ZN7cutlass13device_kernelINS_4gemm6kernel13GemmUniversalIN4cute5tupleIJiiiiEEENS1_10collective13CollectiveMmaINS1_35MainloopSm100TmaUmmaWarpSpecializedILi4ELi2ELi4ENS5_IJNS4_1CILi2EEENSA_ILi1EEESC_EEEEENS5_IJNSA_ILi128EEENSA_ILi64EEESF_EEEfNS5_IJlSC_lEEEfSI_NS4_8TiledMMAINS4_8MMA_AtomIJNS4_23SM100_MMA_TF32_2x1SM_SSINS_10tfloat32_tESM_fLi128ELi64ELNS4_4UMMA5MajorE0ELSO_0ELNSN_7ScaleInE0ELSP_0EEEEEENS4_6LayoutINS5_IJSC_SC_SC_EEENS5_IJNSA_ILi0EEESU_SU_EEEEENS5_IJNS4_10UnderscoreESX_SX_EEEEENS4_18SM100_TMA_2SM_LOADENS4_14ComposedLayoutINS4_7SwizzleILi3ELi4ELi3EEENS4_18smem_ptr_flag_bitsILi32EEENSS_INS5_IJNSA_ILi8EEENSA_ILi32EEEEEENS5_IJS17_SC_EEEEEEEvNS4_8identityES10_S1B_vS1C_EENS_8epilogue10collective18CollectiveEpilogueINS1E_23Sm100TmaWarpSpecializedILi3ELi2ELi16ELb1ELb0EEEJNS5_IJSG_SG_SF_EEENS5_IJNSS_ISG_SC_EENSS_INS5_IJNSA_ILi16EEESB_EEENS5_IJSC_S17_EEEEEEEEfSI_fSI_NS1E_6fusion15FusionCallbacksIS1I_NS1Q_17LinearCombinationIffffLNS_15FloatRoundStyleE2EEES1J_S1P_JEEENS4_5SM1004TMEM4LOAD26SM100_TMEM_LOAD_32dp32b16xENS4_13SM90_TMA_LOADENS11_INS12_ILi2ELi4ELi3EEES15_NSS_INS5_IJS16_S1L_EEENS5_IJS1L_SC_EEEEEEENS4_39AutoVectorizingCopyWithAssumedAlignmentILi128EEENS4_14SM90_TMA_STOREES25_S27_S27_EEEvvEEEEvNT_6ParamsE --------------------------
	.section	.nv.info._ZN7cutlass13device_kernelINS_4gemm6kernel13GemmUniversalIN4cute5tupleIJiiiiEEENS1_10collective13CollectiveMmaINS1_35MainloopSm100TmaUmmaWarpSpecializedILi4ELi2ELi4ENS5_IJNS4_1CILi2EEENSA_ILi1EEESC_EEEEENS5_IJNSA_ILi128EEENSA_ILi64EEESF_EEEfNS5_IJlSC_lEEEfSI_NS4_8TiledMMAINS4_8MMA_AtomIJNS4_23SM100_MMA_TF32_2x1SM_SSINS_10tfloat32_tESM_fLi128ELi64ELNS4_4UMMA5MajorE0ELSO_0ELNSN_7ScaleInE0ELSP_0EEEEEENS4_6LayoutINS5_IJSC_SC_SC_EEENS5_IJNSA_ILi0EEESU_SU_EEEEENS5_IJNS4_10UnderscoreESX_SX_EEEEENS4_18SM100_TMA_2SM_LOADENS4_14ComposedLayoutINS4_7SwizzleILi3ELi4ELi3EEENS4_18smem_ptr_flag_bitsILi32EEENSS_INS5_IJNSA_ILi8EEENSA_ILi32EEEEEENS5_IJS17_SC_EEEEEEEvNS4_8identityES10_S1B_vS1C_EENS_8epilogue10collective18CollectiveEpilogueINS1E_23Sm100TmaWarpSpecializedILi3ELi2ELi16ELb1ELb0EEEJNS5_IJSG_SG_SF_EEENS5_IJNSS_ISG_SC_EENSS_INS5_IJNSA_ILi16EEESB_EEENS5_IJSC_S17_EEEEEEEEfSI_fSI_NS1E_6fusion15FusionCallbacksIS1I_NS1Q_17LinearCombinationIffffLNS_15FloatRoundStyleE2EEES1J_S1P_JEEENS4_5SM1004TMEM4LOAD26SM100_TMEM_LOAD_32dp32b16xENS4_13SM90_TMA_LOADENS11_INS12_ILi2ELi4ELi3EEES15_NSS_INS5_IJS16_S1L_EEENS5_IJS1L_SC_EEEEEEENS4_39AutoVectorizingCopyWithAssumedAlignmentILi128EEENS4_14SM90_TMA_STOREES25_S27_S27_EEEvvEEEEvNT_6ParamsE,"",@"SHT_CUDA_INFO"
	.sectionflags	@""
	.align	4


	//----- nvinfo : EIATTR_CUDA_API_VERSION
	.align		4
        /*0000*/ 	.byte	0x04, 0x37
        /*0002*/ 	.short	(.L_31 - .L_30)
.L_30:
        /*0004*/ 	.word	0x00000082


	//----- nvinfo : EIATTR_KPARAM_INFO
	.align		4
.L_31:
        /*0008*/ 	.byte	0x04, 0x17
        /*000a*/ 	.short	(.L_33 - .L_32)
.L_32:
        /*000c*/ 	.word	0x00000000
        /*0010*/ 	.short	0x0000
        /*0012*/ 	.short	0x0000
        /*0014*/ 	.byte	0x00, 0xf0, 0x01, 0x20


	//----- nvinfo : EIATTR_AT_ENTRY_FRAGMENTS
	.align		4
.L_33:
        /*0018*/ 	.byte	0x04, 0x4f
        /*001a*/ 	.short	(.L_35 - .L_34)


	//   ....[0]....
.L_34:
        /*001c*/ 	.word	0x00000007


	//----- nvinfo : EIATTR_RESERVED_SMEM_USED
	.align		4
.L_35:
        /*0020*/ 	.byte	0x01, 0x41
	.zero		2


	//----- nvinfo : EIATTR_SPARSE_MMA_MASK
	.align		4
        /*0024*/ 	.byte	0x03, 0x50
        /*0026*/ 	.short	0x0000


	//----- nvinfo : EIATTR_TCGEN05_2CTA_USED
	.align		4
        /*0028*/ 	.byte	0x01, 0x52
	.zero		2


	//----- nvinfo : EIATTR_MAXREG_COUNT
	.align		4
        /*002c*/ 	.byte	0x03, 0x1b
        /*002e*/ 	.short	0x00ff


	//----- nvinfo : EIATTR_NUM_BARRIERS
	.align		4
        /*0030*/ 	.byte	0x02, 0x4c
        /*0032*/ 	.byte	0x07
	.zero		1


	//----- nvinfo : EIATTR_EXTERNS
	.align		4
        /*0034*/ 	.byte	0x04, 0x0f
        /*0036*/ 	.short	(.L_37 - .L_36)


	//   ....[0]....
	.align		4
.L_36:
        /*0038*/ 	.word	index@(__assertfail)


	//----- nvinfo : EIATTR_MERCURY_ISA_VERSION
	.align		4
.L_37:
        /*003c*/ 	.byte	0x03, 0x5f
        /*003e*/ 	.short	0x0101


	//----- nvinfo : EIATTR_INT_WARP_WIDE_INSTR_OFFSETS
	.align		4
        /*0040*/ 	.byte	0x04, 0x31
        /*0042*/ 	.short	(.L_39 - .L_38)


	//   ....[0]....
.L_38:
        /*0044*/ 	.word	0x00000d20


	//   ....[1]....
        /*0048*/ 	.word	0x00000dc0


	//   ....[2]....
        /*004c*/ 	.word	0x000025c0


	//   ....[3]....
        /*0050*/ 	.word	0x00004a70


	//   ....[4]....
        /*0054*/ 	.word	0x00004aa0


	//   ....[5]....
        /*0058*/ 	.word	0x00004ac0


	//   ....[6]....
        /*005c*/ 	.word	0x000053c0


	//   ....[7]....
        /*0060*/ 	.word	0x00005460


	//   ....[8]....
        /*0064*/ 	.word	0x00005510


	//   ....[9]....
        /*0068*/ 	.word	0x00005710


	//   ....[10]....
        /*006c*/ 	.word	0x000057c0


	//   ....[11]....
        /*0070*/ 	.word	0x000058d0


	//----- nvinfo : EIATTR_COOP_GROUP_MASK_REGIDS
	.align		4
.L_39:
        /*0074*/ 	.byte	0x04, 0x29
        /*0076*/ 	.short	(.L_41 - .L_40)


	//   ....[0]....
.L_40:
        /*0078*/ 	.word	0xffffffff


	//   ....[1]....
        /*007c*/ 	.word	0xffffffff


	//   ....[2]....
        /*0080*/ 	.word	0xffffffff


	//   ....[3]....
        /*0084*/ 	.word	0xffffffff


	//   ....[4]....
        /*0088*/ 	.word	0xffffffff


	//   ....[5]....
        /*008c*/ 	.word	0xffffffff


	//   ....[6]....
        /*0090*/ 	.word	0xffffffff


	//   ....[7]....
        /*0094*/ 	.word	0xffffffff


	//   ....[8]....
        /*0098*/ 	.word	0xffffffff


	//   ....[9]....
        /*009c*/ 	.word	0xffffffff


	//   ....[10]....
        /*00a0*/ 	.word	0xffffffff


	//   ....[11]....
        /*00a4*/ 	.word	0xffffffff


	//   ....[12]....
        /*00a8*/ 	.word	0xffffffff


	//   ....[13]....
        /*00ac*/ 	.word	0xffffffff


	//----- nvinfo : EIATTR_COOP_GROUP_INSTR_OFFSETS
	.align		4
.L_41:
        /*00b0*/ 	.byte	0x04, 0x28
        /*00b2*/ 	.short	(.L_43 - .L_42)


	//   ....[0]....
.L_42:
        /*00b4*/ 	.word	0x000000e0


	//   ....[1]....
        /*00b8*/ 	.word	0x00000520


	//   ....[2]....
        /*00bc*/ 	.word	0x000006b0


	//   ....[3]....
        /*00c0*/ 	.word	0x00000820


	//   ....[4]....
        /*00c4*/ 	.word	0x00000910


	//   ....[5]....
        /*00c8*/ 	.word	0x00000a70


	//   ....[6]....
        /*00cc*/ 	.word	0x00000c00


	//   ....[7]....
        /*00d0*/ 	.word	0x00000e40


	//   ....[8]....
        /*00d4*/ 	.word	0x000024a0


	//   ....[9]....
        /*00d8*/ 	.word	0x00003280


	//   ....[10]....
        /*00dc*/ 	.word	0x00003790


	//   ....[11]....
        /*00e0*/ 	.word	0x00003a30


	//   ....[12]....
        /*00e4*/ 	.word	0x00004960


	//   ....[13]....
        /*00e8*/ 	.word	0x00004b80


	//----- nvinfo : EIATTR_VRC_CTA_INIT_COUNT
	.align		4
.L_43:
        /*00ec*/ 	.byte	0x02, 0x4a
        /*00ee*/ 	.byte	0x80
	.zero		1


	//----- nvinfo : EIATTR_SYSCALL_OFFSETS
	.align		4
        /*00f0*/ 	.byte	0x04, 0x46
        /*00f2*/ 	.short	(.L_45 - .L_44)


	//   ....[0]....
.L_44:
        /*00f4*/ 	.word	0x000064c0


	//   ....[1]....
        /*00f8*/ 	.word	0x000065b0


	//   ....[2]....
        /*00fc*/ 	.word	0x00006df0


	//   ....[3]....
        /*0100*/ 	.word	0x00007600


	//----- nvinfo : EIATTR_MBARRIER_INSTR_OFFSETS
	.align		4
.L_45:
        /*0104*/ 	.byte	0x04, 0x39
        /*0106*/ 	.short	(.L_47 - .L_46)


	//   ....[0]....
.L_46:
        /*0108*/ 	.word	0x00000620
        /*010c*/ 	.word	0x000000ff
        /*0110*/ 	.word	0x00000000
        /*0114*/ 	.short	0x0100
        /*0116*/ 	.byte	0x04
	.zero		1


	//   ....[1]....
        /*0118*/ 	.word	0x00000630
        /*011c*/ 	.word	0x000000ff
        /*0120*/ 	.word	0x00000020
        /*0124*/ 	.short	0x0100
        /*0126*/ 	.byte	0x04
	.zero		1


	//   ....[2]....
        /*0128*/ 	.word	0x00000640
        /*012c*/ 	.word	0x000000ff
        /*0130*/ 	.word	0x00000008
        /*0134*/ 	.short	0x0100
        /*0136*/ 	.byte	0x04
	.zero		1


	//   ....[3]....
        /*0138*/ 	.word	0x00000650
        /*013c*/ 	.word	0x000000ff
        /*0140*/ 	.word	0x00000028
        /*0144*/ 	.short	0x0100
        /*0146*/ 	.byte	0x04
	.zero		1


	//   ....[4]....
        /*0148*/ 	.word	0x00000660
        /*014c*/ 	.word	0x000000ff
        /*0150*/ 	.word	0x00000010
        /*0154*/ 	.short	0x0100
        /*0156*/ 	.byte	0x04
	.zero		1


	//   ....[5]....
        /*0158*/ 	.word	0x00000670
        /*015c*/ 	.word	0x000000ff
        /*0160*/ 	.word	0x00000030
        /*0164*/ 	.short	0x0100
        /*0166*/ 	.byte	0x04
	.zero		1


	//   ....[6]....
        /*0168*/ 	.word	0x00000680
        /*016c*/ 	.word	0x000000ff
        /*0170*/ 	.word	0x00000018
        /*0174*/ 	.short	0x0100
        /*0176*/ 	.byte	0x04
	.zero		1


	//   ....[7]....
        /*0178*/ 	.word	0x00000690
        /*017c*/ 	.word	0x000000ff
        /*0180*/ 	.word	0x00000038
        /*0184*/ 	.short	0x0100
        /*0186*/ 	.byte	0x04
	.zero		1


	//   ....[8]....
        /*0188*/ 	.word	0x000007b0
        /*018c*/ 	.word	0x000000ff
        /*0190*/ 	.word	0x00000040
        /*0194*/ 	.short	0x0100
        /*0196*/ 	.byte	0x04
	.zero		1


	//   ....[9]....
        /*0198*/ 	.word	0x000007c0
        /*019c*/ 	.word	0x000000ff
        /*01a0*/ 	.word	0x00000058
        /*01a4*/ 	.short	0x0100
        /*01a6*/ 	.byte	0x04
	.zero		1


	//   ....[10]....
        /*01a8*/ 	.word	0x000007d0
        /*01ac*/ 	.word	0x000000ff
        /*01b0*/ 	.word	0x00000048
        /*01b4*/ 	.short	0x0100
        /*01b6*/ 	.byte	0x04
	.zero		1


	//   ....[11]....
        /*01b8*/ 	.word	0x000007e0
        /*01bc*/ 	.word	0x000000ff
        /*01c0*/ 	.word	0x00000060
        /*01c4*/ 	.short	0x0100
        /*01c6*/ 	.byte	0x04
	.zero		1


	//   ....[12]....
        /*01c8*/ 	.word	0x000007f0
        /*01cc*/ 	.word	0x000000ff
        /*01d0*/ 	.word	0x00000050
        /*01d4*/ 	.short	0x0100
        /*01d6*/ 	.byte	0x04
	.zero		1


	//   ....[13]....
        /*01d8*/ 	.word	0x00000800
        /*01dc*/ 	.word	0x000000ff
        /*01e0*/ 	.word	0x00000068
        /*01e4*/ 	.short	0x0100
        /*01e6*/ 	.byte	0x04
	.zero		1


	//   ....[14]....
        /*01e8*/ 	.word	0x000008e0
        /*01ec*/ 	.word	0x000000ff
        /*01f0*/ 	.word	0x00000070
        /*01f4*/ 	.short	0x0100
        /*01f6*/ 	.byte	0x06
	.zero		1


	//   ....[15]....
        /*01f8*/ 	.word	0x000008f0
        /*01fc*/ 	.word	0x000000ff
        /*0200*/ 	.word	0x00000078
        /*0204*/ 	.short	0x0100
        /*0206*/ 	.byte	0x06
	.zero		1


	//   ....[16]....
        /*0208*/ 	.word	0x00000a20
        /*020c*/ 	.word	0x000000ff
        /*0210*/ 	.word	0x00000080
        /*0214*/ 	.short	0x0100
        /*0216*/ 	.byte	0x06
	.zero		1


	//   ....[17]....
        /*0218*/ 	.word	0x00000a30
        /*021c*/ 	.word	0x000000ff
        /*0220*/ 	.word	0x00000090
        /*0224*/ 	.short	0x0100
        /*0226*/ 	.byte	0x06
	.zero		1


	//   ....[18]....
        /*0228*/ 	.word	0x00000a40
        /*022c*/ 	.word	0x000000ff
        /*0230*/ 	.word	0x00000088
        /*0234*/ 	.short	0x0100
        /*0236*/ 	.byte	0x06
	.zero		1


	//   ....[19]....
        /*0238*/ 	.word	0x00000a50
        /*023c*/ 	.word	0x000000ff
        /*0240*/ 	.word	0x00000098
        /*0244*/ 	.short	0x0100
        /*0246*/ 	.byte	0x06
	.zero		1


	//   ....[20]....
        /*0248*/ 	.word	0x00000b70
        /*024c*/ 	.word	0x000000ff
        /*0250*/ 	.word	0x000000a0
        /*0254*/ 	.short	0x0100
        /*0256*/ 	.byte	0x04
	.zero		1


	//   ....[21]....
        /*0258*/ 	.word	0x00000b80
        /*025c*/ 	.word	0x000000ff
        /*0260*/ 	.word	0x000000c0
        /*0264*/ 	.short	0x0100
        /*0266*/ 	.byte	0x04
	.zero		1


	//   ....[22]....
        /*0268*/ 	.word	0x00000b90
        /*026c*/ 	.word	0x000000ff
        /*0270*/ 	.word	0x000000a8
        /*0274*/ 	.short	0x0100
        /*0276*/ 	.byte	0x04
	.zero		1


	//   ....[23]....
        /*0278*/ 	.word	0x00000ba0
        /*027c*/ 	.word	0x000000ff
        /*0280*/ 	.word	0x000000c8
        /*0284*/ 	.short	0x0100
        /*0286*/ 	.byte	0x04
	.zero		1


	//   ....[24]....
        /*0288*/ 	.word	0x00000bb0
        /*028c*/ 	.word	0x000000ff
        /*0290*/ 	.word	0x000000b0
        /*0294*/ 	.short	0x0100
        /*0296*/ 	.byte	0x04
	.zero		1


	//   ....[25]....
        /*0298*/ 	.word	0x00000bc0
        /*029c*/ 	.word	0x000000ff
        /*02a0*/ 	.word	0x000000d0
        /*02a4*/ 	.short	0x0100
        /*02a6*/ 	.byte	0x04
	.zero		1


	//   ....[26]....
        /*02a8*/ 	.word	0x00000bd0
        /*02ac*/ 	.word	0x000000ff
        /*02b0*/ 	.word	0x000000b8
        /*02b4*/ 	.short	0x0100
        /*02b6*/ 	.byte	0x04
	.zero		1


	//   ....[27]....
        /*02b8*/ 	.word	0x00000be0
        /*02bc*/ 	.word	0x000000ff
        /*02c0*/ 	.word	0x000000d8
        /*02c4*/ 	.short	0x0100
        /*02c6*/ 	.byte	0x04
	.zero		1


	//   ....[28]....
        /*02c8*/ 	.word	0x00000cd0
        /*02cc*/ 	.word	0x000000ff
        /*02d0*/ 	.word	0x000000e0
        /*02d4*/ 	.short	0x0100
        /*02d6*/ 	.byte	0x04
	.zero		1


	//   ....[29]....
        /*02d8*/ 	.word	0x00000ce0
        /*02dc*/ 	.word	0x000000ff
        /*02e0*/ 	.word	0x000000f0
        /*02e4*/ 	.short	0x0100
        /*02e6*/ 	.byte	0x04
	.zero		1


	//   ....[30]....
        /*02e8*/ 	.word	0x00000cf0
        /*02ec*/ 	.word	0x000000ff
        /*02f0*/ 	.word	0x000000e8
        /*02f4*/ 	.short	0x0100
        /*02f6*/ 	.byte	0x04
	.zero		1


	//   ....[31]....
        /*02f8*/ 	.word	0x00000d00
        /*02fc*/ 	.word	0x000000ff
        /*0300*/ 	.word	0x000000f8
        /*0304*/ 	.short	0x0100
        /*0306*/ 	.byte	0x04
	.zero		1


	//   ....[32]....
        /*0308*/ 	.word	0x00000df0
        /*030c*/ 	.word	0x000000ff
        /*0310*/ 	.word	0x00000100
        /*0314*/ 	.short	0x0100
        /*0316*/ 	.byte	0x06
	.zero		1


	//   ....[33]....
        /*0318*/ 	.word	0x00001800
        /*031c*/ 	.word	0x00000002
        /*0320*/ 	.word	0x000000f0
        /*0324*/ 	.short	0x010a
        /*0326*/ 	.byte	0xff
	.zero		1


	//   ....[34]....
        /*0328*/ 	.word	0x00001830
        /*032c*/ 	.word	0x00000002
        /*0330*/ 	.word	0x000000e0
        /*0334*/ 	.short	0x0101
        /*0336*/ 	.byte	0xff
	.zero		1


	//   ....[35]....
        /*0338*/ 	.word	0x00001910
        /*033c*/ 	.word	0x000000ff
        /*0340*/ 	.word	0x00000020
        /*0344*/ 	.short	0x010a
        /*0346*/ 	.byte	0x04
	.zero		1


	//   ....[36]....
        /*0348*/ 	.word	0x00001a00
        /*034c*/ 	.word	0x000000ff
        /*0350*/ 	.word	0x00000020
        /*0354*/ 	.short	0x010a
        /*0356*/ 	.byte	0x07
	.zero		1


	//   ....[37]....
        /*0358*/ 	.word	0x00001b60
        /*035c*/ 	.word	0x000000ff
        /*0360*/ 	.word	0x00000020
        /*0364*/ 	.short	0x010a
        /*0366*/ 	.byte	0x04
	.zero		1


	//   ....[38]....
        /*0368*/ 	.word	0x00001f10
        /*036c*/ 	.word	0x000000ff
        /*0370*/ 	.word	0x00000078
        /*0374*/ 	.short	0x0101
        /*0376*/ 	.byte	0x15
	.zero		1


	//   ....[39]....
        /*0378*/ 	.word	0x00001f30
        /*037c*/ 	.word	0x000000ff
        /*0380*/ 	.word	0x00000020
        /*0384*/ 	.short	0x010a
        /*0386*/ 	.byte	0x04
	.zero		1


	//   ....[40]....
        /*0388*/ 	.word	0x00001fb0
        /*038c*/ 	.word	0x000000ff
        /*0390*/ 	.word	0x00000020
        /*0394*/ 	.short	0x010a
        /*0396*/ 	.byte	0x07
	.zero		1


	//   ....[41]....
        /*0398*/ 	.word	0x000020f0
        /*039c*/ 	.word	0x000000ff
        /*03a0*/ 	.word	0x00000020
        /*03a4*/ 	.short	0x010a
        /*03a6*/ 	.byte	0x04
	.zero		1


	//   ....[42]....
        /*03a8*/ 	.word	0x000024d0
        /*03ac*/ 	.word	0x00000002
        /*03b0*/ 	.word	0x00000080
        /*03b4*/ 	.short	0x010a
        /*03b6*/ 	.byte	0xff
	.zero		1


	//   ....[43]....
        /*03b8*/ 	.word	0x00002590
        /*03bc*/ 	.word	0x00000002
        /*03c0*/ 	.word	0x00000000
        /*03c4*/ 	.short	0x0101
        /*03c6*/ 	.byte	0xff
	.zero		1


	//   ....[44]....
        /*03c8*/ 	.word	0x00002af0
        /*03cc*/ 	.word	0x000000ff
        /*03d0*/ 	.word	0x00000000
        /*03d4*/ 	.short	0x010a
        /*03d6*/ 	.byte	0x04
	.zero		1


	//   ....[45]....
        /*03d8*/ 	.word	0x00002b80
        /*03dc*/ 	.word	0x000000ff
        /*03e0*/ 	.word	0x00000000
        /*03e4*/ 	.short	0x010a
        /*03e6*/ 	.byte	0x05
	.zero		1


	//   ....[46]....
        /*03e8*/ 	.word	0x00002c10
        /*03ec*/ 	.word	0x000000ff
        /*03f0*/ 	.word	0x00000000
        /*03f4*/ 	.short	0x010a
        /*03f6*/ 	.byte	0x05
	.zero		1


	//   ....[47]....
        /*03f8*/ 	.word	0x00002cb0
        /*03fc*/ 	.word	0x00000000
        /*0400*/ 	.word	0x00000000
        /*0404*/ 	.short	0x010a
        /*0406*/ 	.byte	0xff
	.zero		1


	//   ....[48]....
        /*0408*/ 	.word	0x00002de0
        /*040c*/ 	.word	0x00000000
        /*0410*/ 	.word	0x000000e0
        /*0414*/ 	.short	0x010a
        /*0416*/ 	.byte	0xff
	.zero		1


	//   ....[49]....
        /*0418*/ 	.word	0x00002e50
        /*041c*/ 	.word	0x00000000
        /*0420*/ 	.word	0x00000000
        /*0424*/ 	.short	0x0101
        /*0426*/ 	.byte	0xff
	.zero		1


	//   ....[50]....
        /*0428*/ 	.word	0x00002e70
        /*042c*/ 	.word	0x000000ff
        /*0430*/ 	.word	0x00000090
        /*0434*/ 	.short	0x010a
        /*0436*/ 	.byte	0x04
	.zero		1


	//   ....[51]....
        /*0438*/ 	.word	0x00002f90
        /*043c*/ 	.word	0x00000000
        /*0440*/ 	.word	0x00000080
        /*0444*/ 	.short	0x010a
        /*0446*/ 	.byte	0xff
	.zero		1


	//   ....[52]....
        /*0448*/ 	.word	0x00003090
        /*044c*/ 	.word	0x00000000
        /*0450*/ 	.word	0x00000000
        /*0454*/ 	.short	0x0101
        /*0456*/ 	.byte	0xff
	.zero		1


	//   ....[53]....
        /*0458*/ 	.word	0x00003120
        /*045c*/ 	.word	0x000000ff
        /*0460*/ 	.word	0x00000090
        /*0464*/ 	.short	0x0106
        /*0466*/ 	.byte	0x04
	.zero		1


	//   ....[54]....
        /*0468*/ 	.word	0x00003140
        /*046c*/ 	.word	0x000000ff
        /*0470*/ 	.word	0x00000090
        /*0474*/ 	.short	0x010a
        /*0476*/ 	.byte	0x04
	.zero		1


	//   ....[55]....
        /*0478*/ 	.word	0x000031d0
        /*047c*/ 	.word	0x000000ff
        /*0480*/ 	.word	0x00000090
        /*0484*/ 	.short	0x0106
        /*0486*/ 	.byte	0x07
	.zero		1


	//   ....[56]....
        /*0488*/ 	.word	0x00003210
        /*048c*/ 	.word	0x00000000
        /*0490*/ 	.word	0x00000090
        /*0494*/ 	.short	0x010a
        /*0496*/ 	.byte	0xff
	.zero		1


	//   ....[57]....
        /*0498*/ 	.word	0x00003470
        /*049c*/ 	.word	0x000000ff
        /*04a0*/ 	.word	0x00000008
        /*04a4*/ 	.short	0x010a
        /*04a6*/ 	.byte	0x05
	.zero		1


	//   ....[58]....
        /*04a8*/ 	.word	0x00003490
        /*04ac*/ 	.word	0x000000ff
        /*04b0*/ 	.word	0x00000008
        /*04b4*/ 	.short	0x010a
        /*04b6*/ 	.byte	0x05
	.zero		1


	//   ....[59]....
        /*04b8*/ 	.word	0x00003630
        /*04bc*/ 	.word	0x000000ff
        /*04c0*/ 	.word	0x00000008
        /*04c4*/ 	.short	0x010a
        /*04c6*/ 	.byte	0x05
	.zero		1


	//   ....[60]....
        /*04c8*/ 	.word	0x00003650
        /*04cc*/ 	.word	0x000000ff
        /*04d0*/ 	.word	0x00000008
        /*04d4*/ 	.short	0x010a
        /*04d6*/ 	.byte	0x05
	.zero		1


	//   ....[61]....
        /*04d8*/ 	.word	0x00003720
        /*04dc*/ 	.word	0x000000ff
        /*04e0*/ 	.word	0x00000000
        /*04e4*/ 	.short	0x0101
        /*04e6*/ 	.byte	0x04
	.zero		1


	//   ....[62]....
        /*04e8*/ 	.word	0x00003ae0
        /*04ec*/ 	.word	0x00000000
        /*04f0*/ 	.word	0x00000080
        /*04f4*/ 	.short	0x010a
        /*04f6*/ 	.byte	0xff
	.zero		1


	//   ....[63]....
        /*04f8*/ 	.word	0x00003ba0
        /*04fc*/ 	.word	0x00000000
        /*0500*/ 	.word	0x00000000
        /*0504*/ 	.short	0x0101
        /*0506*/ 	.byte	0xff
	.zero		1


	//   ....[64]....
        /*0508*/ 	.word	0x00003c90
        /*050c*/ 	.word	0x000000ff
        /*0510*/ 	.word	0x00000000
        /*0514*/ 	.short	0x010a
        /*0516*/ 	.byte	0x04
	.zero		1


	//   ....[65]....
        /*0518*/ 	.word	0x00003ca0
        /*051c*/ 	.word	0x000000ff
        /*0520*/ 	.word	0x000000c0
        /*0524*/ 	.short	0x010a
        /*0526*/ 	.byte	0x07
	.zero		1


	//   ....[66]....
        /*0528*/ 	.word	0x00003d60
        /*052c*/ 	.word	0x000000ff
        /*0530*/ 	.word	0x00000000
        /*0534*/ 	.short	0x010a
        /*0536*/ 	.byte	0x05
	.zero		1


	//   ....[67]....
        /*0538*/ 	.word	0x00003eb0
        /*053c*/ 	.word	0x000000ff
        /*0540*/ 	.word	0x00000000
        /*0544*/ 	.short	0x010a
        /*0546*/ 	.byte	0x07
	.zero		1


	//   ....[68]....
        /*0548*/ 	.word	0x00004620
        /*054c*/ 	.word	0x000000ff
        /*0550*/ 	.word	0x00000000
        /*0554*/ 	.short	0x010a
        /*0556*/ 	.byte	0x04
	.zero		1


	//   ....[69]....
        /*0558*/ 	.word	0x000046c0
        /*055c*/ 	.word	0x000000ff
        /*0560*/ 	.word	0x00000000
        /*0564*/ 	.short	0x010a
        /*0566*/ 	.byte	0x05
	.zero		1


	//   ....[70]....
        /*0568*/ 	.word	0x00004750
        /*056c*/ 	.word	0x000000ff
        /*0570*/ 	.word	0x00000000
        /*0574*/ 	.short	0x010a
        /*0576*/ 	.byte	0x05
	.zero		1


	//   ....[71]....
        /*0578*/ 	.word	0x000047f0
        /*057c*/ 	.word	0x00000000
        /*0580*/ 	.word	0x00000000
        /*0584*/ 	.short	0x010a
        /*0586*/ 	.byte	0xff
	.zero		1


	//   ....[72]....
        /*0588*/ 	.word	0x00004830
        /*058c*/ 	.word	0x00000000
        /*0590*/ 	.word	0x00000000
        /*0594*/ 	.short	0x010a
        /*0596*/ 	.byte	0xff
	.zero		1


	//   ....[73]....
        /*0598*/ 	.word	0x000048b0
        /*059c*/ 	.word	0x000000ff
        /*05a0*/ 	.word	0x00000000
        /*05a4*/ 	.short	0x0101
        /*05a6*/ 	.byte	0x04
	.zero		1


	//   ....[74]....
        /*05a8*/ 	.word	0x000048f0
        /*05ac*/ 	.word	0x000000ff
        /*05b0*/ 	.word	0x00000100
        /*05b4*/ 	.short	0x010a
        /*05b6*/ 	.byte	0x3e
	.zero		1


	//   ....[75]....
        /*05b8*/ 	.word	0x00004950
        /*05bc*/ 	.word	0x000000ff
        /*05c0*/ 	.word	0x00000000
        /*05c4*/ 	.short	0x0101
        /*05c6*/ 	.byte	0x04
	.zero		1


	//   ....[76]....
        /*05c8*/ 	.word	0x00004d60
        /*05cc*/ 	.word	0x00000000
        /*05d0*/ 	.word	0x00000080
        /*05d4*/ 	.short	0x010a
        /*05d6*/ 	.byte	0xff
	.zero		1


	//   ....[77]....
        /*05d8*/ 	.word	0x00004e20
        /*05dc*/ 	.word	0x00000000
        /*05e0*/ 	.word	0x00000000
        /*05e4*/ 	.short	0x0101
        /*05e6*/ 	.byte	0xff
	.zero		1


	//   ....[78]....
        /*05e8*/ 	.word	0x00005140
        /*05ec*/ 	.word	0x000000ff
        /*05f0*/ 	.word	0x00000078
        /*05f4*/ 	.short	0x010a
        /*05f6*/ 	.byte	0x07
	.zero		1


	//   ....[79]....
        /*05f8*/ 	.word	0x00005360
        /*05fc*/ 	.word	0x000000ff
        /*0600*/ 	.word	0x00000058
        /*0604*/ 	.short	0x010a
        /*0606*/ 	.byte	0x04
	.zero		1


	//   ....[80]....
        /*0608*/ 	.word	0x000055d0
        /*060c*/ 	.word	0x000000ff
        /*0610*/ 	.word	0x00000040
        /*0614*/ 	.short	0x010b
        /*0616*/ 	.byte	0x04
	.zero		1


	//   ....[81]....
        /*0618*/ 	.word	0x00005650
        /*061c*/ 	.word	0x000000ff
        /*0620*/ 	.word	0x00000000
        /*0624*/ 	.short	0x0101
        /*0626*/ 	.byte	0x10
	.zero		1


	//   ....[82]....
        /*0628*/ 	.word	0x00005660
        /*062c*/ 	.word	0x000000ff
        /*0630*/ 	.word	0x00000058
        /*0634*/ 	.short	0x010a
        /*0636*/ 	.byte	0x06
	.zero		1


	//   ....[83]....
        /*0638*/ 	.word	0x00005910
        /*063c*/ 	.word	0x000000ff
        /*0640*/ 	.word	0x00000040
        /*0644*/ 	.short	0x010b
        /*0646*/ 	.byte	0x06
	.zero		1


	//   ....[84]....
        /*0648*/ 	.word	0x00005920
        /*064c*/ 	.word	0x000000ff
        /*0650*/ 	.word	0x00000000
        /*0654*/ 	.short	0x0101
        /*0656*/ 	.byte	0x0e
	.zero		1


	//   ....[85]....
        /*0658*/ 	.word	0x000059d0
        /*065c*/ 	.word	0x000000ff
        /*0660*/ 	.word	0x00000000
        /*0664*/ 	.short	0x010a
        /*0666*/ 	.byte	0x04
	.zero		1


	//   ....[86]....
        /*0668*/ 	.word	0x00005a60
        /*066c*/ 	.word	0x000000ff
        /*0670*/ 	.word	0x00000000
        /*0674*/ 	.short	0x010a
        /*0676*/ 	.byte	0x05
	.zero		1


	//   ....[87]....
        /*0678*/ 	.word	0x00005b00
        /*067c*/ 	.word	0x00000000
        /*0680*/ 	.word	0x00000000
        /*0684*/ 	.short	0x010a
        /*0686*/ 	.byte	0xff
	.zero		1


	//   ....[88]....
        /*0688*/ 	.word	0x00005e90
        /*068c*/ 	.word	0x00000000
        /*0690*/ 	.word	0x00000080
        /*0694*/ 	.short	0x010a
        /*0696*/ 	.byte	0xff
	.zero		1


	//   ....[89]....
        /*0698*/ 	.word	0x00005fa0
        /*069c*/ 	.word	0x00000000
        /*06a0*/ 	.word	0x00000000
        /*06a4*/ 	.short	0x0101
        /*06a6*/ 	.byte	0xff
	.zero		1


	//   ....[90]....
        /*06a8*/ 	.word	0x00006a40
        /*06ac*/ 	.word	0x00000000
        /*06b0*/ 	.word	0x00000040
        /*06b4*/ 	.short	0x010a
        /*06b6*/ 	.byte	0xff
	.zero		1


	//   ....[91]....
        /*06b8*/ 	.word	0x00006ab0
        /*06bc*/ 	.word	0x00000051
        /*06c0*/ 	.word	0x000000a0
        /*06c4*/ 	.short	0x010a
        /*06c6*/ 	.byte	0xff
	.zero		1


	//   ....[92]....
        /*06c8*/ 	.word	0x00006ba0
        /*06cc*/ 	.word	0x00000000
        /*06d0*/ 	.word	0x00000040
        /*06d4*/ 	.short	0x010a
        /*06d6*/ 	.byte	0xff
	.zero		1


	//   ....[93]....
        /*06d8*/ 	.word	0x00006cd0
        /*06dc*/ 	.word	0x00000051
        /*06e0*/ 	.word	0x000000a0
        /*06e4*/ 	.short	0x010a
        /*06e6*/ 	.byte	0xff
	.zero		1


	//   ....[94]....
        /*06e8*/ 	.word	0x00007340
        /*06ec*/ 	.word	0x00000000
        /*06f0*/ 	.word	0x00000000
        /*06f4*/ 	.short	0x0101
        /*06f6*/ 	.byte	0xff
	.zero		1


	//   ....[95]....
        /*06f8*/ 	.word	0x00007350
        /*06fc*/ 	.word	0x00000002
        /*0700*/ 	.word	0x00000040
        /*0704*/ 	.short	0x010a
        /*0706*/ 	.byte	0xff
	.zero		1


	//   ....[96]....
        /*0708*/ 	.word	0x00007420
        /*070c*/ 	.word	0x00000002
        /*0710*/ 	.word	0x00000040
        /*0714*/ 	.short	0x010a
        /*0716*/ 	.byte	0xff
	.zero		1


	//   ....[97]....
        /*0718*/ 	.word	0x000076d0
        /*071c*/ 	.word	0x00000051
        /*0720*/ 	.word	0x00000000
        /*0724*/ 	.short	0x0101
        /*0726*/ 	.byte	0xff
	.zero		1


	//   ....[98]....
        /*0728*/ 	.word	0x00007c10
        /*072c*/ 	.word	0x00000000
        /*0730*/ 	.word	0x00000000
        /*0734*/ 	.short	0x0101
        /*0736*/ 	.byte	0xff
	.zero		1


	//   ....[99]....
        /*0738*/ 	.word	0x00007e80
        /*073c*/ 	.word	0x000000ff
        /*0740*/ 	.word	0x00000000
        /*0744*/ 	.short	0x0101
        /*0746*/ 	.byte	0x04
	.zero		1


	//   ....[100]....
        /*0748*/ 	.word	0x00007ea0
        /*074c*/ 	.word	0x00000002
        /*0750*/ 	.word	0x000000f0
        /*0754*/ 	.short	0x010a
        /*0756*/ 	.byte	0xff
	.zero		1


	//   ....[101]....
        /*0758*/ 	.word	0x00007f00
        /*075c*/ 	.word	0x00000002
        /*0760*/ 	.word	0x00000020
        /*0764*/ 	.short	0x010a
        /*0766*/ 	.byte	0xff
	.zero		1


	//   ....[102]....
        /*0768*/ 	.word	0x00007f60
        /*076c*/ 	.word	0x00000002
        /*0770*/ 	.word	0x00000020
        /*0774*/ 	.short	0x010a
        /*0776*/ 	.byte	0xff
	.zero		1


	//   ....[103]....
        /*0778*/ 	.word	0x00007fb0
        /*077c*/ 	.word	0x00000002
        /*0780*/ 	.word	0x00000080
        /*0784*/ 	.short	0x010a
        /*0786*/ 	.byte	0xff
	.zero		1


	//   ....[104]....
        /*0788*/ 	.word	0x00008010
        /*078c*/ 	.word	0x00000000
        /*0790*/ 	.word	0x00000000
        /*0794*/ 	.short	0x010a
        /*0796*/ 	.byte	0xff
	.zero		1


	//   ....[105]....
        /*0798*/ 	.word	0x00008070
        /*079c*/ 	.word	0x00000000
        /*07a0*/ 	.word	0x00000000
        /*07a4*/ 	.short	0x010a
        /*07a6*/ 	.byte	0xff
	.zero		1


	//   ....[106]....
        /*07a8*/ 	.word	0x000080d0
        /*07ac*/ 	.word	0x00000000
        /*07b0*/ 	.word	0x00000000
        /*07b4*/ 	.short	0x010a
        /*07b6*/ 	.byte	0xff
	.zero		1


	//   ....[107]....
        /*07b8*/ 	.word	0x00008120
        /*07bc*/ 	.word	0x00000000
        /*07c0*/ 	.word	0x000000e0
        /*07c4*/ 	.short	0x010a
        /*07c6*/ 	.byte	0xff
	.zero		1


	//   ....[108]....
        /*07c8*/ 	.word	0x00008180
        /*07cc*/ 	.word	0x00000000
        /*07d0*/ 	.word	0x00000090
        /*07d4*/ 	.short	0x010a
        /*07d6*/ 	.byte	0xff
	.zero		1


	//   ....[109]....
        /*07d8*/ 	.word	0x000081d0
        /*07dc*/ 	.word	0x00000000
        /*07e0*/ 	.word	0x00000080
        /*07e4*/ 	.short	0x010a
        /*07e6*/ 	.byte	0xff
	.zero		1


	//   ....[110]....
        /*07e8*/ 	.word	0x00008230
        /*07ec*/ 	.word	0x00000000
        /*07f0*/ 	.word	0x00000090
        /*07f4*/ 	.short	0x010a
        /*07f6*/ 	.byte	0xff
	.zero		1


	//   ....[111]....
        /*07f8*/ 	.word	0x00008290
        /*07fc*/ 	.word	0x00000004
        /*0800*/ 	.word	0x00000008
        /*0804*/ 	.short	0x010a
        /*0806*/ 	.byte	0xff
	.zero		1


	//   ....[112]....
        /*0808*/ 	.word	0x00008370
        /*080c*/ 	.word	0x00000002
        /*0810*/ 	.word	0x00000008
        /*0814*/ 	.short	0x010a
        /*0816*/ 	.byte	0xff
	.zero		1


	//   ....[113]....
        /*0818*/ 	.word	0x000083c0
        /*081c*/ 	.word	0x00000000
        /*0820*/ 	.word	0x00000080
        /*0824*/ 	.short	0x010a
        /*0826*/ 	.byte	0xff
	.zero		1


	//   ....[114]....
        /*0828*/ 	.word	0x00008430
        /*082c*/ 	.word	0x00000000
        /*0830*/ 	.word	0x000000c0
        /*0834*/ 	.short	0x010a
        /*0836*/ 	.byte	0xff
	.zero		1


	//   ....[115]....
        /*0838*/ 	.word	0x00008490
        /*083c*/ 	.word	0x00000000
        /*0840*/ 	.word	0x00000000
        /*0844*/ 	.short	0x010a
        /*0846*/ 	.byte	0xff
	.zero		1


	//   ....[116]....
        /*0848*/ 	.word	0x000084f0
        /*084c*/ 	.word	0x00000000
        /*0850*/ 	.word	0x00000000
        /*0854*/ 	.short	0x010a
        /*0856*/ 	.byte	0xff
	.zero		1


	//   ....[117]....
        /*0858*/ 	.word	0x00008550
        /*085c*/ 	.word	0x00000000
        /*0860*/ 	.word	0x00000000
        /*0864*/ 	.short	0x010a
        /*0866*/ 	.byte	0xff
	.zero		1


	//   ....[118]....
        /*0868*/ 	.word	0x000085b0
        /*086c*/ 	.word	0x00000000
        /*0870*/ 	.word	0x00000000
        /*0874*/ 	.short	0x010a
        /*0876*/ 	.byte	0xff
	.zero		1


	//   ....[119]....
        /*0878*/ 	.word	0x00008610
        /*087c*/ 	.word	0x00000000
        /*0880*/ 	.word	0x00000100
        /*0884*/ 	.short	0x010a
        /*0886*/ 	.byte	0xff
	.zero		1


	//   ....[120]....
        /*0888*/ 	.word	0x00008660
        /*088c*/ 	.word	0x00000000
        /*0890*/ 	.word	0x00000080
        /*0894*/ 	.short	0x010a
        /*0896*/ 	.byte	0xff
	.zero		1


	//   ....[121]....
        /*0898*/ 	.word	0x000086c0
        /*089c*/ 	.word	0x00000000
        /*08a0*/ 	.word	0x00000078
        /*08a4*/ 	.short	0x010a
        /*08a6*/ 	.byte	0xff
	.zero		1


	//   ....[122]....
        /*08a8*/ 	.word	0x00008720
        /*08ac*/ 	.word	0x00000000
        /*08b0*/ 	.word	0x00000058
        /*08b4*/ 	.short	0x010a
        /*08b6*/ 	.byte	0xff
	.zero		1


	//   ....[123]....
        /*08b8*/ 	.word	0x00008780
        /*08bc*/ 	.word	0x00000000
        /*08c0*/ 	.word	0x00000058
        /*08c4*/ 	.short	0x010a
        /*08c6*/ 	.byte	0xff
	.zero		1


	//   ....[124]....
        /*08c8*/ 	.word	0x000087e0
        /*08cc*/ 	.word	0x00000000
        /*08d0*/ 	.word	0x00000000
        /*08d4*/ 	.short	0x010a
        /*08d6*/ 	.byte	0xff
	.zero		1


	//   ....[125]....
        /*08d8*/ 	.word	0x00008840
        /*08dc*/ 	.word	0x00000000
        /*08e0*/ 	.word	0x00000000
        /*08e4*/ 	.short	0x010a
        /*08e6*/ 	.byte	0xff
	.zero		1


	//   ....[126]....
        /*08e8*/ 	.word	0x00008890
        /*08ec*/ 	.word	0x00000000
        /*08f0*/ 	.word	0x00000080
        /*08f4*/ 	.short	0x010a
        /*08f6*/ 	.byte	0xff
	.zero		1


	//   ....[127]....
        /*08f8*/ 	.word	0x000088e0
        /*08fc*/ 	.word	0x00000000
        /*0900*/ 	.word	0x00000040
        /*0904*/ 	.short	0x010a
        /*0906*/ 	.byte	0xff
	.zero		1


	//   ....[128]....
        /*0908*/ 	.word	0x00008930
        /*090c*/ 	.word	0x00000051
        /*0910*/ 	.word	0x000000a0
        /*0914*/ 	.short	0x010a
        /*0916*/ 	.byte	0xff
	.zero		1


	//   ....[129]....
        /*0918*/ 	.word	0x00008980
        /*091c*/ 	.word	0x00000002
        /*0920*/ 	.word	0x00000040
        /*0924*/ 	.short	0x010a
        /*0926*/ 	.byte	0xff
	.zero		1


	//----- nvinfo : EIATTR_NUM_MBARRIERS
	.align		4
.L_47:
        /*0928*/ 	.byte	0x03, 0x38
        /*092a*/ 	.short	0x0021


	//----- nvinfo : EIATTR_EXIT_INSTR_OFFSETS
	.align		4
        /*092c*/ 	.byte	0x04, 0x1c
        /*092e*/ 	.short	(.L_49 - .L_48)


	//   ....[0]....
.L_48:
        /*0930*/ 	.word	0x00002ce0


	//   ....[1]....
        /*0934*/ 	.word	0x000031e0


	//   ....[2]....
        /*0938*/ 	.word	0x00003240


	//   ....[3]....
        /*093c*/ 	.word	0x00004b90


	//   ....[4]....
        /*0940*/ 	.word	0x00005b30


	//   ....[5]....
        /*0944*/ 	.word	0x00005b70


	//   ....[6]....
        /*0948*/ 	.word	0x00007d70


	//   ....[7]....
        /*094c*/ 	.word	0x00007df0


	//   ....[8]....
        /*0950*/ 	.word	0x00007e20


	//   ....[9]....
        /*0954*/ 	.word	0x00007e90


	//----- nvinfo : EIATTR_MAX_THREADS
	.align		4
.L_49:
        /*0958*/ 	.byte	0x04, 0x05
        /*095a*/ 	.short	(.L_51 - .L_50)
.L_50:
        /*095c*/ 	.word	0x00000100
        /*0960*/ 	.word	0x00000001
        /*0964*/ 	.word	0x00000001


	//----- nvinfo : EIATTR_CRS_STACK_SIZE
	.align		4
.L_51:
        /*0968*/ 	.byte	0x04, 0x1e
        /*096a*/ 	.short	(.L_53 - .L_52)
.L_52:
        /*096c*/ 	.word	0x00000000


	//----- nvinfo : EIATTR_CBANK_PARAM_SIZE
	.align		4
.L_53:
        /*0970*/ 	.byte	0x03, 0x19
        /*0972*/ 	.short	0x0800


	//----- nvinfo : EIATTR_PARAM_CBANK
	.align		4
        /*0974*/ 	.byte	0x04, 0x0a
        /*0976*/ 	.short	(.L_55 - .L_54)
	.align		4
.L_54:
        /*0978*/ 	.word	index@(.nv.constant0._ZN7cutlass13device_kernelINS_4gemm6kernel13GemmUniversalIN4cute5tupleIJiiiiEEENS1_10collective13CollectiveMmaINS1_35MainloopSm100TmaUmmaWarpSpecializedILi4ELi2ELi4ENS5_IJNS4_1CILi2EEENSA_ILi1EEESC_EEEEENS5_IJNSA_ILi128EEENSA_ILi64EEESF_EEEfNS5_IJlSC_lEEEfSI_NS4_8TiledMMAINS4_8MMA_AtomIJNS4_23SM100_MMA_TF32_2x1SM_SSINS_10tfloat32_tESM_fLi128ELi64ELNS4_4UMMA5MajorE0ELSO_0ELNSN_7ScaleInE0ELSP_0EEEEEENS4_6LayoutINS5_IJSC_SC_SC_EEENS5_IJNSA_ILi0EEESU_SU_EEEEENS5_IJNS4_10UnderscoreESX_SX_EEEEENS4_18SM100_TMA_2SM_LOADENS4_14ComposedLayoutINS4_7SwizzleILi3ELi4ELi3EEENS4_18smem_ptr_flag_bitsILi32EEENSS_INS5_IJNSA_ILi8EEENSA_ILi32EEEEEENS5_IJS17_SC_EEEEEEEvNS4_8identityES10_S1B_vS1C_EENS_8epilogue10collective18CollectiveEpilogueINS1E_23Sm100TmaWarpSpecializedILi3ELi2ELi16ELb1ELb0EEEJNS5_IJSG_SG_SF_EEENS5_IJNSS_ISG_SC_EENSS_INS5_IJNSA_ILi16EEESB_EEENS5_IJSC_S17_EEEEEEEEfSI_fSI_NS1E_6fusion15FusionCallbacksIS1I_NS1Q_17LinearCombinationIffffLNS_15FloatRoundStyleE2EEES1J_S1P_JEEENS4_5SM1004TMEM4LOAD26SM100_TMEM_LOAD_32dp32b16xENS4_13SM90_TMA_LOADENS11_INS12_ILi2ELi4ELi3EEES15_NSS_INS5_IJS16_S1L_EEENS5_IJS1L_SC_EEEEEEENS4_39AutoVectorizingCopyWithAssumedAlignmentILi128EEENS4_14SM90_TMA_STOREES25_S27_S27_EEEvvEEEEvNT_6ParamsE)
        /*097c*/ 	.short	0x0380
        /*097e*/ 	.short	0x0800


	//----- nvinfo : EIATTR_SW_WAR
	.align		4
.L_55:
        /*0980*/ 	.byte	0x04, 0x36
        /*0982*/ 	.short	(.L_57 - .L_56)
.L_56:
        /*0984*/ 	.word	0x00000008
.L_57:


//--------------------- .nv.callgraph             --------------------------
	.section	.nv.callgraph,"",@"SHT_CUDA_CALLGRAPH"
	.align	4
	.sectionentsize	8
	.align		4
        /*0000*/ 	.word	0x00000000
	.align		4
        /*0004*/ 	.word	0xffffffff
	.align		4
        /*0008*/ 	.word	index@(_ZN7cutlass13device_kernelINS_4gemm6kernel13GemmUniversalIN4cute5tupleIJiiiiEEENS1_10collective13CollectiveMmaINS1_35MainloopSm100TmaUmmaWarpSpecializedILi4ELi2ELi4ENS5_IJNS4_1CILi2EEENSA_ILi1EEESC_EEEEENS5_IJNSA_ILi128EEENSA_ILi64EEESF_EEEfNS5_IJlSC_lEEEfSI_NS4_8TiledMMAINS4_8MMA_AtomIJNS4_23SM100_MMA_TF32_2x1SM_SSINS_10tfloat32_tESM_fLi128ELi64ELNS4_4UMMA5MajorE0ELSO_0ELNSN_7ScaleInE0ELSP_0EEEEEENS4_6LayoutINS5_IJSC_SC_SC_EEENS5_IJNSA_ILi0EEESU_SU_EEEEENS5_IJNS4_10UnderscoreESX_SX_EEEEENS4_18SM100_TMA_2SM_LOADENS4_14ComposedLayoutINS4_7SwizzleILi3ELi4ELi3EEENS4_18smem_ptr_flag_bitsILi32EEENSS_INS5_IJNSA_ILi8EEENSA_ILi32EEEEEENS5_IJS17_SC_EEEEEEEvNS4_8identityES10_S1B_vS1C_EENS_8epilogue10collective18CollectiveEpilogueINS1E_23Sm100TmaWarpSpecializedILi3ELi2ELi16ELb1ELb0EEEJNS5_IJSG_SG_SF_EEENS5_IJNSS_ISG_SC_EENSS_INS5_IJNSA_ILi16EEESB_EEENS5_IJSC_S17_EEEEEEEEfSI_fSI_NS1E_6fusion15FusionCallbacksIS1I_NS1Q_17LinearCombinationIffffLNS_15FloatRoundStyleE2EEES1J_S1P_JEEENS4_5SM1004TMEM4LOAD26SM100_TMEM_LOAD_32dp32b16xENS4_13SM90_TMA_LOADENS11_INS12_ILi2ELi4ELi3EEES15_NSS_INS5_IJS16_S1L_EEENS5_IJS1L_SC_EEEEEEENS4_39AutoVectorizingCopyWithAssumedAlignmentILi128EEENS4_14SM90_TMA_STOREES25_S27_S27_EEEvvEEEEvNT_6ParamsE)
	.align		4
        /*000c*/ 	.word	index@(__assertfail)
	.align		4
        /*0010*/ 	.word	0x00000000
	.align		4
        /*0014*/ 	.word	0xfffffffe
	.align		4
        /*0018*/ 	.word	0x00000000
	.align		4
        /*001c*/ 	.word	0xfffffffd
	.align		4
        /*0020*/ 	.word	0x00000000
	.align		4
        /*0024*/ 	.word	0xfffffffc


//--------------------- .nv.constant4             --------------------------
	.section	.nv.constant4,"a",@progbits
	.align	8
	.align		8
.nv.constant4:
        /*0000*/ 	.dword	__assertfail
	.align		8
        /*0008*/ 	.dword	__unnamed_1
	.align		8
        /*0010*/ 	.dword	__unnamed_2
	.align		8
        /*0018*/ 	.dword	_ZN40_INTERNAL_a628b2b7_4_k_cu_cc690676_295524cuda3std3__45__cpo5beginE
	.align		8
        /*0020*/ 	.dword	_ZN40_INTERNAL_a628b2b7_4_k_cu_cc690676_295524cuda3std3__45__cpo3endE
	.align		8
        /*0028*/ 	.dword	_ZN40_INTERNAL_a628b2b7_4_k_cu_cc690676_295524cuda3std3__45__cpo6cbeginE
	.align		8
        /*0030*/ 	.dword	_ZN40_INTERNAL_a628b2b7_4_k_cu_cc690676_295524cuda3std3__45__cpo4cendE
	.align		8
        /*0038*/ 	.dword	_ZN40_INTERNAL_a628b2b7_4_k_cu_cc690676_295524cuda3std3__442_GLOBAL__N__a628b2b7_4_k_cu_cc690676_295526ignoreE
	.align		8
        /*0040*/ 	.dword	_ZN40_INTERNAL_a628b2b7_4_k_cu_cc690676_295524cuda3std3__419piecewise_constructE
	.align		8
        /*0048*/ 	.dword	_ZN40_INTERNAL_a628b2b7_4_k_cu_cc690676_295524cuda3std3__48in_placeE
	.align		8
        /*0050*/ 	.dword	_ZN40_INTERNAL_a628b2b7_4_k_cu_cc690676_295524cuda3std6ranges3__45__cpo4swapE
	.align		8
        /*0058*/ 	.dword	_ZN40_INTERNAL_a628b2b7_4_k_cu_cc690676_295524cuda3std6ranges3__45__cpo9iter_moveE
	.align		8
        /*0060*/ 	.dword	_ZN40_INTERNAL_a628b2b7_4_k_cu_cc690676_295524cute7productE
	.align		8
        /*0068*/ 	.dword	_ZN40_INTERNAL_a628b2b7_4_k_cu_cc690676_295524cute1_E
	.align		8
        /*0070*/ 	.dword	$str$25
	.align		8
        /*0078*/ 	.dword	$str$26
	.align		8
        /*0080*/ 	.dword	$str$27
	.align		8
        /*0088*/ 	.dword	$str$28


//--------------------- .text._ZN7cutlass13device_kernelINS_4gemm6kernel13GemmUniversalIN4cute5tupleIJiiiiEEENS1_10collective13CollectiveMmaINS1_35MainloopSm100TmaUmmaWarpSpecializedILi4ELi2ELi4ENS5_IJNS4_1CILi2EEENSA_ILi1EEESC_EEEEENS5_IJNSA_ILi128EEENSA_ILi64EEESF_EEEfNS5_IJlSC_lEEEfSI_NS4_8TiledMMAINS4_8MMA_AtomIJNS4_23SM100_MMA_TF32_2x1SM_SSINS_10tfloat32_tESM_fLi128ELi64ELNS4_4UMMA5MajorE0ELSO_0ELNSN_7ScaleInE0ELSP_0EEEEEENS4_6LayoutINS5_IJSC_SC_SC_EEENS5_IJNSA_ILi0EEESU_SU_EEEEENS5_IJNS4_10UnderscoreESX_SX_EEEEENS4_18SM100_TMA_2SM_LOADENS4_14ComposedLayoutINS4_7SwizzleILi3ELi4ELi3EEENS4_18smem_ptr_flag_bitsILi32EEENSS_INS5_IJNSA_ILi8EEENSA_ILi32EEEEEENS5_IJS17_SC_EEEEEEEvNS4_8identityES10_S1B_vS1C_EENS_8epilogue10collective18CollectiveEpilogueINS1E_23Sm100TmaWarpSpecializedILi3ELi2ELi16ELb1ELb0EEEJNS5_IJSG_SG_SF_EEENS5_IJNSS_ISG_SC_EENSS_INS5_IJNSA_ILi16EEESB_EEENS5_IJSC_S17_EEEEEEEEfSI_fSI_NS1E_6fusion15FusionCallbacksIS1I_NS1Q_17LinearCombinationIffffLNS_15FloatRoundStyleE2EEES1J_S1P_JEEENS4_5SM1004TMEM4LOAD26SM100_TMEM_LOAD_32dp32b16xENS4_13SM90_TMA_LOADENS11_INS12_ILi2ELi4ELi3EEES15_NSS_INS5_IJS16_S1L_EEENS5_IJS1L_SC_EEEEEEENS4_39AutoVectorizingCopyWithAssumedAlignmentILi128EEENS4_14SM90_TMA_STOREES25_S27_S27_EEEvvEEEEvNT_6ParamsE --------------------------
	.section	.text._ZN7cutlass13device_kernelINS_4gemm6kernel13GemmUniversalIN4cute5tupleIJiiiiEEENS1_10collective13CollectiveMmaINS1_35MainloopSm100TmaUmmaWarpSpecializedILi4ELi2ELi4ENS5_IJNS4_1CILi2EEENSA_ILi1EEESC_EEEEENS5_IJNSA_ILi128EEENSA_ILi64EEESF_EEEfNS5_IJlSC_lEEEfSI_NS4_8TiledMMAINS4_8MMA_AtomIJNS4_23SM100_MMA_TF32_2x1SM_SSINS_10tfloat32_tESM_fLi128ELi64ELNS4_4UMMA5MajorE0ELSO_0ELNSN_7ScaleInE0ELSP_0EEEEEENS4_6LayoutINS5_IJSC_SC_SC_EEENS5_IJNSA_ILi0EEESU_SU_EEEEENS5_IJNS4_10UnderscoreESX_SX_EEEEENS4_18SM100_TMA_2SM_LOADENS4_14ComposedLayoutINS4_7SwizzleILi3ELi4ELi3EEENS4_18smem_ptr_flag_bitsILi32EEENSS_INS5_IJNSA_ILi8EEENSA_ILi32EEEEEENS5_IJS17_SC_EEEEEEEvNS4_8identityES10_S1B_vS1C_EENS_8epilogue10collective18CollectiveEpilogueINS1E_23Sm100TmaWarpSpecializedILi3ELi2ELi16ELb1ELb0EEEJNS5_IJSG_SG_SF_EEENS5_IJNSS_ISG_SC_EENSS_INS5_IJNSA_ILi16EEESB_EEENS5_IJSC_S17_EEEEEEEEfSI_fSI_NS1E_6fusion15FusionCallbacksIS1I_NS1Q_17LinearCombinationIffffLNS_15FloatRoundStyleE2EEES1J_S1P_JEEENS4_5SM1004TMEM4LOAD26SM100_TMEM_LOAD_32dp32b16xENS4_13SM90_TMA_LOADENS11_INS12_ILi2ELi4ELi3EEES15_NSS_INS5_IJS16_S1L_EEENS5_IJS1L_SC_EEEEEEENS4_39AutoVectorizingCopyWithAssumedAlignmentILi128EEENS4_14SM90_TMA_STOREES25_S27_S27_EEEvvEEEEvNT_6ParamsE,"ax",@progbits
	.align	128
.text._ZN7cutlass13device_kernelINS_4gemm6kernel13GemmUniversalIN4cute5tupleIJiiiiEEENS1_10collective13CollectiveMmaINS1_35MainloopSm100TmaUmmaWarpSpecializedILi4ELi2ELi4ENS5_IJNS4_1CILi2EEENSA_ILi1EEESC_EEEEENS5_IJNSA_ILi128EEENSA_ILi64EEESF_EEEfNS5_IJlSC_lEEEfSI_NS4_8TiledMMAINS4_8MMA_AtomIJNS4_23SM100_MMA_TF32_2x1SM_SSINS_10tfloat32_tESM_fLi128ELi64ELNS4_4UMMA5MajorE0ELSO_0ELNSN_7ScaleInE0ELSP_0EEEEEENS4_6LayoutINS5_IJSC_SC_SC_EEENS5_IJNSA_ILi0EEESU_SU_EEEEENS5_IJNS4_10UnderscoreESX_SX_EEEEENS4_18SM100_TMA_2SM_LOADENS4_14ComposedLayoutINS4_7SwizzleILi3ELi4ELi3EEENS4_18smem_ptr_flag_bitsILi32EEENSS_INS5_IJNSA_ILi8EEENSA_ILi32EEEEEENS5_IJS17_SC_EEEEEEEvNS4_8identityES10_S1B_vS1C_EENS_8epilogue10collective18CollectiveEpilogueINS1E_23Sm100TmaWarpSpecializedILi3ELi2ELi16ELb1ELb0EEEJNS5_IJSG_SG_SF_EEENS5_IJNSS_ISG_SC_EENSS_INS5_IJNSA_ILi16EEESB_EEENS5_IJSC_S17_EEEEEEEEfSI_fSI_NS1E_6fusion15FusionCallbacksIS1I_NS1Q_17LinearCombinationIffffLNS_15FloatRoundStyleE2EEES1J_S1P_JEEENS4_5SM1004TMEM4LOAD26SM100_TMEM_LOAD_32dp32b16xENS4_13SM90_TMA_LOADENS11_INS12_ILi2ELi4ELi3EEES15_NSS_INS5_IJS16_S1L_EEENS5_IJS1L_SC_EEEEEEENS4_39AutoVectorizingCopyWithAssumedAlignmentILi128EEENS4_14SM90_TMA_STOREES25_S27_S27_EEEvvEEEEvNT_6ParamsE:
        .type           _ZN7cutlass13device_kernelINS_4gemm6kernel13GemmUniversalIN4cute5tupleIJiiiiEEENS1_10collective13CollectiveMmaINS1_35MainloopSm100TmaUmmaWarpSpecializedILi4ELi2ELi4ENS5_IJNS4_1CILi2EEENSA_ILi1EEESC_EEEEENS5_IJNSA_ILi128EEENSA_ILi64EEESF_EEEfNS5_IJlSC_lEEEfSI_NS4_8TiledMMAINS4_8MMA_AtomIJNS4_23SM100_MMA_TF32_2x1SM_SSINS_10tfloat32_tESM_fLi128ELi64ELNS4_4UMMA5MajorE0ELSO_0ELNSN_7ScaleInE0ELSP_0EEEEEENS4_6LayoutINS5_IJSC_SC_SC_EEENS5_IJNSA_ILi0EEESU_SU_EEEEENS5_IJNS4_10UnderscoreESX_SX_EEEEENS4_18SM100_TMA_2SM_LOADENS4_14ComposedLayoutINS4_7SwizzleILi3ELi4ELi3EEENS4_18smem_ptr_flag_bitsILi32EEENSS_INS5_IJNSA_ILi8EEENSA_ILi32EEEEEENS5_IJS17_SC_EEEEEEEvNS4_8identityES10_S1B_vS1C_EENS_8epilogue10collective18CollectiveEpilogueINS1E_23Sm100TmaWarpSpecializedILi3ELi2ELi16ELb1ELb0EEEJNS5_IJSG_SG_SF_EEENS5_IJNSS_ISG_SC_EENSS_INS5_IJNSA_ILi16EEESB_EEENS5_IJSC_S17_EEEEEEEEfSI_fSI_NS1E_6fusion15FusionCallbacksIS1I_NS1Q_17LinearCombinationIffffLNS_15FloatRoundStyleE2EEES1J_S1P_JEEENS4_5SM1004TMEM4LOAD26SM100_TMEM_LOAD_32dp32b16xENS4_13SM90_TMA_LOADENS11_INS12_ILi2ELi4ELi3EEES15_NSS_INS5_IJS16_S1L_EEENS5_IJS1L_SC_EEEEEEENS4_39AutoVectorizingCopyWithAssumedAlignmentILi128EEENS4_14SM90_TMA_STOREES25_S27_S27_EEEvvEEEEvNT_6ParamsE,@function
        .size           _ZN7cutlass13device_kernelINS_4gemm6kernel13GemmUniversalIN4cute5tupleIJiiiiEEENS1_10collective13CollectiveMmaINS1_35MainloopSm100TmaUmmaWarpSpecializedILi4ELi2ELi4ENS5_IJNS4_1CILi2EEENSA_ILi1EEESC_EEEEENS5_IJNSA_ILi128EEENSA_ILi64EEESF_EEEfNS5_IJlSC_lEEEfSI_NS4_8TiledMMAINS4_8MMA_AtomIJNS4_23SM100_MMA_TF32_2x1SM_SSINS_10tfloat32_tESM_fLi128ELi64ELNS4_4UMMA5MajorE0ELSO_0ELNSN_7ScaleInE0ELSP_0EEEEEENS4_6LayoutINS5_IJSC_SC_SC_EEENS5_IJNSA_ILi0EEESU_SU_EEEEENS5_IJNS4_10UnderscoreESX_SX_EEEEENS4_18SM100_TMA_2SM_LOADENS4_14ComposedLayoutINS4_7SwizzleILi3ELi4ELi3EEENS4_18smem_ptr_flag_bitsILi32EEENSS_INS5_IJNSA_ILi8EEENSA_ILi32EEEEEENS5_IJS17_SC_EEEEEEEvNS4_8identityES10_S1B_vS1C_EENS_8epilogue10collective18CollectiveEpilogueINS1E_23Sm100TmaWarpSpecializedILi3ELi2ELi16ELb1ELb0EEEJNS5_IJSG_SG_SF_EEENS5_IJNSS_ISG_SC_EENSS_INS5_IJNSA_ILi16EEESB_EEENS5_IJSC_S17_EEEEEEEEfSI_fSI_NS1E_6fusion15FusionCallbacksIS1I_NS1Q_17LinearCombinationIffffLNS_15FloatRoundStyleE2EEES1J_S1P_JEEENS4_5SM1004TMEM4LOAD26SM100_TMEM_LOAD_32dp32b16xENS4_13SM90_TMA_LOADENS11_INS12_ILi2ELi4ELi3EEES15_NSS_INS5_IJS16_S1L_EEENS5_IJS1L_SC_EEEEEEENS4_39AutoVectorizingCopyWithAssumedAlignmentILi128EEENS4_14SM90_TMA_STOREES25_S27_S27_EEEvvEEEEvNT_6ParamsE,(.L_x_179 - _ZN7cutlass13device_kernelINS_4gemm6kernel13GemmUniversalIN4cute5tupleIJiiiiEEENS1_10collective13CollectiveMmaINS1_35MainloopSm100TmaUmmaWarpSpecializedILi4ELi2ELi4ENS5_IJNS4_1CILi2EEENSA_ILi1EEESC_EEEEENS5_IJNSA_ILi128EEENSA_ILi64EEESF_EEEfNS5_IJlSC_lEEEfSI_NS4_8TiledMMAINS4_8MMA_AtomIJNS4_23SM100_MMA_TF32_2x1SM_SSINS_10tfloat32_tESM_fLi128ELi64ELNS4_4UMMA5MajorE0ELSO_0ELNSN_7ScaleInE0ELSP_0EEEEEENS4_6LayoutINS5_IJSC_SC_SC_EEENS5_IJNSA_ILi0EEESU_SU_EEEEENS5_IJNS4_10UnderscoreESX_SX_EEEEENS4_18SM100_TMA_2SM_LOADENS4_14ComposedLayoutINS4_7SwizzleILi3ELi4ELi3EEENS4_18smem_ptr_flag_bitsILi32EEENSS_INS5_IJNSA_ILi8EEENSA_ILi32EEEEEENS5_IJS17_SC_EEEEEEEvNS4_8identityES10_S1B_vS1C_EENS_8epilogue10collective18CollectiveEpilogueINS1E_23Sm100TmaWarpSpecializedILi3ELi2ELi16ELb1ELb0EEEJNS5_IJSG_SG_SF_EEENS5_IJNSS_ISG_SC_EENSS_INS5_IJNSA_ILi16EEESB_EEENS5_IJSC_S17_EEEEEEEEfSI_fSI_NS1E_6fusion15FusionCallbacksIS1I_NS1Q_17LinearCombinationIffffLNS_15FloatRoundStyleE2EEES1J_S1P_JEEENS4_5SM1004TMEM4LOAD26SM100_TMEM_LOAD_32dp32b16xENS4_13SM90_TMA_LOADENS11_INS12_ILi2ELi4ELi3EEES15_NSS_INS5_IJS16_S1L_EEENS5_IJS1L_SC_EEEEEEENS4_39AutoVectorizingCopyWithAssumedAlignmentILi128EEENS4_14SM90_TMA_STOREES25_S27_S27_EEEvvEEEEvNT_6ParamsE)
        .other          _ZN7cutlass13device_kernelINS_4gemm6kernel13GemmUniversalIN4cute5tupleIJiiiiEEENS1_10collective13CollectiveMmaINS1_35MainloopSm100TmaUmmaWarpSpecializedILi4ELi2ELi4ENS5_IJNS4_1CILi2EEENSA_ILi1EEESC_EEEEENS5_IJNSA_ILi128EEENSA_ILi64EEESF_EEEfNS5_IJlSC_lEEEfSI_NS4_8TiledMMAINS4_8MMA_AtomIJNS4_23SM100_MMA_TF32_2x1SM_SSINS_10tfloat32_tESM_fLi128ELi64ELNS4_4UMMA5MajorE0ELSO_0ELNSN_7ScaleInE0ELSP_0EEEEEENS4_6LayoutINS5_IJSC_SC_SC_EEENS5_IJNSA_ILi0EEESU_SU_EEEEENS5_IJNS4_10UnderscoreESX_SX_EEEEENS4_18SM100_TMA_2SM_LOADENS4_14ComposedLayoutINS4_7SwizzleILi3ELi4ELi3EEENS4_18smem_ptr_flag_bitsILi32EEENSS_INS5_IJNSA_ILi8EEENSA_ILi32EEEEEENS5_IJS17_SC_EEEEEEEvNS4_8identityES10_S1B_vS1C_EENS_8epilogue10collective18CollectiveEpilogueINS1E_23Sm100TmaWarpSpecializedILi3ELi2ELi16ELb1ELb0EEEJNS5_IJSG_SG_SF_EEENS5_IJNSS_ISG_SC_EENSS_INS5_IJNSA_ILi16EEESB_EEENS5_IJSC_S17_EEEEEEEEfSI_fSI_NS1E_6fusion15FusionCallbacksIS1I_NS1Q_17LinearCombinationIffffLNS_15FloatRoundStyleE2EEES1J_S1P_JEEENS4_5SM1004TMEM4LOAD26SM100_TMEM_LOAD_32dp32b16xENS4_13SM90_TMA_LOADENS11_INS12_ILi2ELi4ELi3EEES15_NSS_INS5_IJS16_S1L_EEENS5_IJS1L_SC_EEEEEEENS4_39AutoVectorizingCopyWithAssumedAlignmentILi128EEENS4_14SM90_TMA_STOREES25_S27_S27_EEEvvEEEEvNT_6ParamsE,@"STO_CUDA_ENTRY STV_DEFAULT"
_ZN7cutlass13device_kernelINS_4gemm6kernel13GemmUniversalIN4cute5tupleIJiiiiEEENS1_10collective13CollectiveMmaINS1_35MainloopSm100TmaUmmaWarpSpecializedILi4ELi2ELi4ENS5_IJNS4_1CILi2EEENSA_ILi1EEESC_EEEEENS5_IJNSA_ILi128EEENSA_ILi64EEESF_EEEfNS5_IJlSC_lEEEfSI_NS4_8TiledMMAINS4_8MMA_AtomIJNS4_23SM100_MMA_TF32_2x1SM_SSINS_10tfloat32_tESM_fLi128ELi64ELNS4_4UMMA5MajorE0ELSO_0ELNSN_7ScaleInE0ELSP_0EEEEEENS4_6LayoutINS5_IJSC_SC_SC_EEENS5_IJNSA_ILi0EEESU_SU_EEEEENS5_IJNS4_10UnderscoreESX_SX_EEEEENS4_18SM100_TMA_2SM_LOADENS4_14ComposedLayoutINS4_7SwizzleILi3ELi4ELi3EEENS4_18smem_ptr_flag_bitsILi32EEENSS_INS5_IJNSA_ILi8EEENSA_ILi32EEEEEENS5_IJS17_SC_EEEEEEEvNS4_8identityES10_S1B_vS1C_EENS_8epilogue10collective18CollectiveEpilogueINS1E_23Sm100TmaWarpSpecializedILi3ELi2ELi16ELb1ELb0EEEJNS5_IJSG_SG_SF_EEENS5_IJNSS_ISG_SC_EENSS_INS5_IJNSA_ILi16EEESB_EEENS5_IJSC_S17_EEEEEEEEfSI_fSI_NS1E_6fusion15FusionCallbacksIS1I_NS1Q_17LinearCombinationIffffLNS_15FloatRoundStyleE2EEES1J_S1P_JEEENS4_5SM1004TMEM4LOAD26SM100_TMEM_LOAD_32dp32b16xENS4_13SM90_TMA_LOADENS11_INS12_ILi2ELi4ELi3EEES15_NSS_INS5_IJS16_S1L_EEENS5_IJS1L_SC_EEEEEEENS4_39AutoVectorizingCopyWithAssumedAlignmentILi128EEENS4_14SM90_TMA_STOREES25_S27_S27_EEEvvEEEEvNT_6ParamsE:
[----:B------:R-:W1:Y:S01]  /*0000*/  LDC R1, c[0x0][0x37c] ;  /* 0x0000df00ff017b82 */ /* 0x000e620000000800 */
[----:B------:R-:W2:Y:S01]  /*0010*/  S2R R69, SR_TID.X ;  /* 0x0000000000457919 */ /* 0x000ea20000002100 */
[----:B------:R-:W3:Y:S06]  /*0020*/  LDCU.64 UR8, c[0x0][0x890] ;  /* 0x00011200ff0877ac */ /* 0x000eec0008000a00 */
[----:B------:R-:W4:Y:S01]  /*0030*/  S2UR UR47, SR_CgaCtaId ;  /* 0x00000000002f79c3 */ /* 0x000f220000008800 */
[----:B------:R-:W-:Y:S02]  /*0040*/  PRMT R64, RZ, 0x7610, R64 ;  /* 0x00007610ff407816 */ /* 0x000fe40000000040 */
[----:B------:R-:W-:Y:S01]  /*0050*/  ELECT P1, URZ, PT ;  /* 0x0000000000ff782f */ /* 0x000fe20003820000 */
[----:B------:R-:W1:Y:S01]  /*0060*/  LDCU.64 UR56, c[0x0][0x358] ;  /* 0x00006b00ff3877ac */ /* 0x000e620008000a00 */
[----:B---3--:R-:W-:-:S04]  /*0070*/  UISETP.NE.U32.AND UP0, UPT, UR8, URZ, UPT ;  /* 0x000000ff0800728c */ /* 0x008fc8000bf05070 */
[----:B------:R-:W-:Y:S02]  /*0080*/  UISETP.NE.AND.EX UP0, UPT, UR9, URZ, UPT, UP0 ;  /* 0x000000ff0900728c */ /* 0x000fe4000bf05300 */
[----:B----4-:R-:W-:Y:S02]  /*0090*/  ULOP3.LUT UR5, UR47, 0x1, URZ, 0xc0, !UPT ;  /* 0x000000012f057892 */ /* 0x010fe4000f8ec0ff */
[----:B------:R-:W-:Y:S01]  /*00a0*/  ULOP3.LUT UR4, UR47, 0x1, URZ, 0x3c, !UPT ;  /* 0x000000012f047892 */ /* 0x000fe2000f8e3cff */
[----:B--2---:R-:W-:-:S03]  /*00b0*/  SHF.R.U32.HI R68, RZ, 0x5, R69 ;  /* 0x00000005ff447819 */ /* 0x004fc60000011645 */
[----:B------:R-:W-:Y:S02]  /*00c0*/  IMAD.U32 R12, RZ, RZ, UR5 ;  /* 0x00000005ff0c7e24 */ /* 0x000fe4000f8e00ff */
[----:B------:R-:W-:Y:S01]  /*00d0*/  IMAD.U32 R11, RZ, RZ, UR4 ;  /* 0x00000004ff0b7e24 */ /* 0x000fe2000f8e00ff */
[----:B------:R-:W2:Y:S02]  /*00e0*/  SHFL.IDX PT, R0, R68, RZ, 0x1f ;  /* 0x00001fff44007589 */ /* 0x000ea400000e0000 */
[----:B--2---:R-:W-:Y:S01]  /*00f0*/  R2UR UR10, R0 ;  /* 0x00000000000a72ca */ /* 0x004fe200000e0000 */
[----:B-1----:R-:W-:-:S14]  /*0100*/  BRA.U UP0, `(.L_x_0) ;  /* 0x00000001002c7547 */ /* 0x002fdc000b800000 */
[----:B------:R-:W1:Y:S02]  /*0110*/  LDCU.64 UR4, c[0x0][0x888] ;  /* 0x00011100ff0477ac */ /* 0x000e640008000a00 */
[----:B-1----:R-:W-:-:S04]  /*0120*/  UISETP.NE.U32.AND UP0, UPT, UR4, URZ, UPT ;  /* 0x000000ff0400728c */ /* 0x002fc8000bf05070 */
[----:B------:R-:W-:-:S09]  /*0130*/  UISETP.NE.AND.EX UP0, UPT, UR5, URZ, UPT, UP0 ;  /* 0x000000ff0500728c */ /* 0x000fd2000bf05300 */
[----:B------:R-:W-:Y:S05]  /*0140*/  BRA.U !UP0, `(.L_x_1) ;  /* 0x0000000108107547 */ /* 0x000fea000b800000 */
[----:B------:R-:W1:Y:S02]  /*0150*/  LDC.64 R2, c[0x0][0x888] ;  /* 0x00022200ff027b82 */ /* 0x000e640000000a00 */
[----:B-1----:R1:W5:Y:S01]  /*0160*/  LDG.E R35, desc[UR56][R2.64] ;  /* 0x0000003802237981 */ /* 0x002362000c1e1900 */
[----:B------:R-:W-:Y:S01]  /*0170*/  HFMA2 R64, -RZ, RZ, 0, 5.9604644775390625e-08 ;  /* 0x00000001ff407431 */ /* 0x000fe200000001ff */
[----:B------:R-:W-:Y:S05]  /*0180*/  BRA `(.L_x_0) ;  /* 0x00000000000c7947 */ /* 0x000fea0003800000 */
.L_x_1:
[----:B------:R-:W1:Y:S01]  /*0190*/  LDCU UR4, c[0x0][0x880] ;  /* 0x00011000ff0477ac */ /* 0x000e620008000800 */
[----:B------:R-:W-:Y:S01]  /*01a0*/  HFMA2 R64, -RZ, RZ, 0, 5.9604644775390625e-08 ;  /* 0x00000001ff407431 */ /* 0x000fe200000001ff */
[----:B-1----:R-:W-:-:S07]  /*01b0*/  MOV R35, UR4 ;  /* 0x0000000400237c02 */ /* 0x002fce0008000f00 */
.L_x_0:
[----:B------:R-:W2:Y:S02]  /*01c0*/  LDCU.64 UR4, c[0x0][0x8b0] ;  /* 0x00011600ff0477ac */ /* 0x000ea40008000a00 */
[----:B--2---:R-:W-:-:S04]  /*01d0*/  UISETP.NE.U32.AND UP0, UPT, UR4, URZ, UPT ;  /* 0x000000ff0400728c */ /* 0x004fc8000bf05070 */
[----:B------:R-:W-:-:S09]  /*01e0*/  UISETP.NE.AND.EX UP0, UPT, UR5, URZ, UPT, UP0 ;  /* 0x000000ff0500728c */ /* 0x000fd2000bf05300 */
[----:B------:R-:W-:Y:S05]  /*01f0*/  BRA.U UP0, `(.L_x_2) ;  /* 0x0000000100247547 */ /* 0x000fea000b800000 */
[----:B------:R-:W2:Y:S02]  /*0200*/  LDCU.64 UR4, c[0x0][0x8a8] ;  /* 0x00011500ff0477ac */ /* 0x000ea40008000a00 */
[----:B--2---:R-:W-:-:S04]  /*0210*/  UISETP.NE.U32.AND UP0, UPT, UR4, URZ, UPT ;  /* 0x000000ff0400728c */ /* 0x004fc8000bf05070 */
[----:B------:R-:W-:-:S09]  /*0220*/  UISETP.NE.AND.EX UP0, UPT, UR5, URZ, UPT, UP0 ;  /* 0x000000ff0500728c */ /* 0x000fd2000bf05300 */
[----:B------:R-:W-:Y:S05]  /*0230*/  BRA.U !UP0, `(.L_x_3) ;  /* 0x00000001080c7547 */ /* 0x000fea000b800000 */
[----:B-1----:R-:W1:Y:S02]  /*0240*/  LDC.64 R2, c[0x0][0x8a8] ;  /* 0x00022a00ff027b82 */ /* 0x002e640000000a00 */
[----:B-1----:R2:W5:Y:S01]  /*0250*/  LDG.E R33, desc[UR56][R2.64] ;  /* 0x0000003802217981 */ /* 0x002562000c1e1900 */
[----:B------:R-:W-:Y:S05]  /*0260*/  BRA `(.L_x_2) ;  /* 0x0000000000087947 */ /* 0x000fea0003800000 */
.L_x_3:
[----:B------:R-:W2:Y:S02]  /*0270*/  LDCU UR4, c[0x0][0x8a0] ;  /* 0x00011400ff0477ac */ /* 0x000ea40008000800 */
[----:B--2---:R-:W-:Y:S02]  /*0280*/  MOV R33, UR4 ;  /* 0x0000000400217c02 */ /* 0x004fe40008000f00 */
.L_x_2:
[----:B------:R-:W-:Y:S01]  /*0290*/  IMAD.U32 R0, RZ, RZ, UR10 ;  /* 0x0000000aff007e24 */ /* 0x000fe2000f8e00ff */
[----:B------:R-:W-:Y:S04]  /*02a0*/  BSSY.RECONVERGENT B0, `(.L_x_4) ;  /* 0x000000c000007945 */ /* 0x000fe80003800200 */
[C---:B------:R-:W-:Y:S02]  /*02b0*/  ISETP.NE.OR P2, PT, R0.reuse, 0x1, !P1 ;  /* 0x000000010000780c */ /* 0x040fe40004f45670 */
[----:B------:R-:W-:-:S11]  /*02c0*/  ISETP.NE.OR P0, PT, R0, 0x3, !P1 ;  /* 0x000000030000780c */ /* 0x000fd60004f05670 */
[----:B------:R-:W-:Y:S05]  /*02d0*/  @P2 BRA `(.L_x_5) ;  /* 0x0000000000202947 */ /* 0x000fea0003800000 */
[----:B------:R-:W3:Y:S02]  /*02e0*/  LDCU.64 UR4, c[0x0][0x348] ;  /* 0x00006900ff0477ac */ /* 0x000ee40008000a00 */
[----:B---3--:R-:W-:Y:S02]  /*02f0*/  UIADD3 UR6, UP1, UPT, UR4, 0x80, URZ ;  /* 0x0000008004067890 */ /* 0x008fe4000ff3e0ff */
[----:B------:R-:W-:Y:S02]  /*0300*/  UIADD3 UR4, UP0, UPT, UR4, 0x180, URZ ;  /* 0x0000018004047890 */ /* 0x000fe4000ff1e0ff */
[----:B------:R-:W-:Y:S02]  /*0310*/  UIADD3.X UR7, UPT, UPT, URZ, UR5, URZ, UP1, !UPT ;  /* 0x00000005ff077290 */ /* 0x000fe40008ffe4ff */
[----:B------:R-:W-:-:S07]  /*0320*/  UIADD3.X UR5, UPT, UPT, URZ, UR5, URZ, UP0, !UPT ;  /* 0x00000005ff057290 */ /* 0x000fce00087fe4ff */
[----:B------:R3:W-:Y:S02]  /*0330*/  UTMACCTL.PF [UR6] ;  /* 0x00000000060079b9 */ /* 0x0007e40008040000 */
[----:B------:R3:W-:Y:S02]  /*0340*/  UTMACCTL.PF [UR4] ;  /* 0x00000000040079b9 */ /* 0x0007e40008040000 */
[----:B---3--:R-:W-:Y:S01]  /*0350*/  NOP ;  /* 0x0000000000007918 */ /* 0x008fe20000000000 */
.L_x_5:
[----:B------:R-:W-:Y:S05]  /*0360*/  BSYNC.RECONVERGENT B0 ;  /* 0x0000000000007941 */ /* 0x000fea0003800200 */
.L_x_4:
[----:B------:R-:W-:Y:S04]  /*0370*/  BSSY.RECONVERGENT B0, `(.L_x_6) ;  /* 0x000000a000007945 */ /* 0x000fe80003800200 */
        /* <DEDUP_REMOVED lines=9> */
.L_x_7:
[----:B------:R-:W-:Y:S05]  /*0410*/  BSYNC.RECONVERGENT B0 ;  /* 0x0000000000007941 */ /* 0x000fea0003800200 */
.L_x_6:
[----:B------:R-:W3:Y:S01]  /*0420*/  LDCU.64 UR4, c[0x0][0x888] ;  /* 0x00011100ff0477ac */ /* 0x000ee20008000a00 */
[----:B------:R-:W-:Y:S02]  /*0430*/  UISETP.EQ.U32.AND UP1, UPT, UR8, URZ, UPT ;  /* 0x000000ff0800728c */ /* 0x000fe4000bf22070 */
[----:B------:R-:W-:Y:S02]  /*0440*/  UPLOP3.LUT UP5, UPT, UPT, UPT, UPT, 0x80, 0x8 ;  /* 0x000000000008789c */ /* 0x000fe40003faf070 */
[----:B---3--:R-:W-:-:S04]  /*0450*/  UISETP.NE.U32.AND UP0, UPT, UR4, URZ, UPT ;  /* 0x000000ff0400728c */ /* 0x008fc8000bf05070 */
[----:B------:R-:W-:-:S04]  /*0460*/  UISETP.NE.AND.EX UP0, UPT, UR5, URZ, UPT, UP0 ;  /* 0x000000ff0500728c */ /* 0x000fc8000bf05300 */
[----:B------:R-:W-:-:S04]  /*0470*/  UISETP.EQ.OR.EX UP2, UPT, UR9, URZ, !UP0, UP1 ;  /* 0x000000ff0900728c */ /* 0x000fc8000c742710 */
[----:B------:R-:W-:-:S05]  /*0480*/  UP2UR UR53, UPR, URZ, 0x4 ;  /* 0x00000004ff357883 */ /* 0x000fca0008000000 */
[----:B------:R-:W-:Y:S07]  /*0490*/  BRA.U !UP2, `(.L_x_8) ;  /* 0x000000010a207547 */ /* 0x000fee000b800000 */
[----:B------:R-:W-:Y:S01]  /*04a0*/  UISETP.NE.U32.AND UP2, UPT, UR8, URZ, UPT ;  /* 0x000000ff0800728c */ /* 0x000fe2000bf45070 */
[----:B-----5:R-:W-:Y:S01]  /*04b0*/  FSETP.NEU.AND P0, PT, R35, RZ, PT ;  /* 0x000000ff2300720b */ /* 0x020fe20003f0d000 */
[----:B------:R-:W-:Y:S02]  /*04c0*/  USEL UR4, URZ, 0xffffffff, UP0 ;  /* 0xffffffffff047887 */ /* 0x000fe40008000000 */
[----:B------:R-:W-:-:S10]  /*04d0*/  UISETP.NE.AND.EX UP2, UPT, UR9, URZ, UPT, UP2 ;  /* 0x000000ff0900728c */ /* 0x000fd4000bf45320 */
[----:B------:R-:W-:Y:S01]  /*04e0*/  VOTEU.ANY UP1, P0 ;  /* 0x0000000000ff7886 */ /* 0x000fe20000020100 */
[----:B------:R-:W-:-:S04]  /*04f0*/  @!UP2 USEL UR4, URZ, 0xffffffff, UP1 ;  /* 0xffffffffff04a887 */ /* 0x000fc80008800000 */
[----:B------:R-:W-:-:S04]  /*0500*/  ULOP3.LUT UR4, UR4, 0x1, URZ, 0xc0, !UPT ;  /* 0x0000000104047892 */ /* 0x000fc8000f8ec0ff */
[----:B------:R-:W-:-:S11]  /*0510*/  UISETP.NE.U32.AND UP5, UPT, UR4, 0x1, UPT ;  /* 0x000000010400788c */ /* 0x000fd6000bfa5070 */
.L_x_8:
[----:B------:R-:W3:Y:S01]  /*0520*/  SHFL.IDX PT, R0, R68, RZ, 0x1f ;  /* 0x00001fff44007589 */ /* 0x000ee200000e0000 */
[----:B------:R-:W-:Y:S01]  /*0530*/  R2UR UR4, R12 ;  /* 0x000000000c0472ca */ /* 0x000fe200000e0000 */
[----:B------:R-:W-:-:S04]  /*0540*/  UISETP.NE.AND UP1, UPT, UR10, 0x2, UPT ;  /* 0x000000020a00788c */ /* 0x000fc8000bf25270 */
[----:B------:R-:W-:-:S08]  /*0550*/  USEL UR37, URZ, 0x1, UP1 ;  /* 0x00000001ff257887 */ /* 0x000fd00008800000 */
[----:B------:R-:W-:-:S06]  /*0560*/  UISETP.EQ.AND UP2, UPT, UR4, URZ, !UP1 ;  /* 0x000000ff0400728c */ /* 0x000fcc000cf42270 */
[----:B------:R-:W-:Y:S02]  /*0570*/  PLOP3.LUT P5, PT, P1, PT, UP2, 0x80, 0x8 ;  /* 0x000000000008781c */ /* 0x000fe40000faf028 */
[----:B---3--:R-:W-:-:S13]  /*0580*/  ISETP.NE.AND P0, PT, R0, RZ, PT ;  /* 0x000000ff0000720c */ /* 0x008fda0003f05270 */
[----:B------:R-:W-:Y:S05]  /*0590*/  @P0 BRA `(.L_x_9) ;  /* 0x0000000000440947 */ /* 0x000fea0003800000 */
[----:B------:R-:W-:Y:S01]  /*05a0*/  UMOV UR4, 0x400 ;  /* 0x0000040000047882 */ /* 0x000fe20000000000 */
[----:B------:R-:W-:Y:S01]  /*05b0*/  UMOV UR6, 0x1 ;  /* 0x0000000100067882 */ /* 0x000fe20000000000 */
[----:B------:R-:W-:Y:S02]  /*05c0*/  ULEA UR4, UR47, UR4, 0x18 ;  /* 0x000000042f047291 */ /* 0x000fe4000f8ec0ff */
[----:B------:R-:W-:-:S04]  /*05d0*/  UIADD3 UR6, UPT, UPT, -UR6, 0x100000, URZ ;  /* 0x0010000006067890 */ /* 0x000fc8000fffe1ff */
[----:B------:R-:W-:Y:S02]  /*05e0*/  USHF.L.U32 UR7, UR6, 0xb, URZ ;  /* 0x0000000b06077899 */ /* 0x000fe400080006ff */
[----:B------:R-:W-:Y:S01]  /*05f0*/  USHF.L.U32 UR6, UR6, 0x1, URZ ;  /* 0x0000000106067899 */ /* 0x000fe200080006ff */
[----:B------:R-:W-:Y:S01]  /*0600*/  ELECT P0, URZ, PT ;  /* 0x0000000000ff782f */ /* 0x000fe20003800000 */
[----:B------:R-:W3:Y:S10]  /*0610*/  FENCE.VIEW.ASYNC.S ;  /* 0x00000000000073c6 */ /* 0x000ef40000000000 */
[----:B---3--:R3:W4:Y:S01]  /*0620*/  SYNCS.EXCH.64 URZ, [UR4], UR6 ;  /* 0x0000000604ff75b2 */ /* 0x0087220008000100 */
[----:B------:R3:W1:Y:S01]  /*0630*/  SYNCS.EXCH.64 URZ, [UR4+0x20], UR6 ;  /* 0x0000200604ff75b2 */ /* 0x0006620008000100 */
[----:B------:R3:W1:Y:S01]  /*0640*/  SYNCS.EXCH.64 URZ, [UR4+0x8], UR6 ;  /* 0x0000080604ff75b2 */ /* 0x0006620008000100 */
[----:B------:R3:W1:Y:S01]  /*0650*/  SYNCS.EXCH.64 URZ, [UR4+0x28], UR6 ;  /* 0x0000280604ff75b2 */ /* 0x0006620008000100 */
[----:B------:R3:W1:Y:S01]  /*0660*/  SYNCS.EXCH.64 URZ, [UR4+0x10], UR6 ;  /* 0x0000100604ff75b2 */ /* 0x0006620008000100 */
[----:B------:R3:W1:Y:S01]  /*0670*/  SYNCS.EXCH.64 URZ, [UR4+0x30], UR6 ;  /* 0x0000300604ff75b2 */ /* 0x0006620008000100 */
[----:B------:R3:W1:Y:S01]  /*0680*/  SYNCS.EXCH.64 URZ, [UR4+0x18], UR6 ;  /* 0x0000180604ff75b2 */ /* 0x0006620008000100 */
[----:B------:R3:W1:Y:S01]  /*0690*/  SYNCS.EXCH.64 URZ, [UR4+0x38], UR6 ;  /* 0x0000380604ff75b2 */ /* 0x0006620008000100 */
[----:B------:R-:W-:Y:S01]  /*06a0*/  NOP ;  /* 0x0000000000007918 */ /* 0x000fe20000000000 */
.L_x_9:
[----:B------:R-:W2:Y:S01]  /*06b0*/  SHFL.IDX PT, R0, R68, RZ, 0x1f ;  /* 0x00001fff44007589 */ /* 0x000ea200000e0000 */
[----:B------:R-:W-:Y:S01]  /*06c0*/  NOP ;  /* 0x0000000000007918 */ /* 0x000fe20000000000 */
[----:B--2---:R-:W-:-:S13]  /*06d0*/  ISETP.NE.AND P0, PT, R0, 0x1, PT ;  /* 0x000000010000780c */ /* 0x004fda0003f05270 */
[----:B------:R-:W-:Y:S05]  /*06e0*/  @P0 BRA `(.L_x_10) ;  /* 0x00000000004c0947 */ /* 0x000fea0003800000 */
[----:B---3--:R-:W-:Y:S01]  /*06f0*/  UMOV UR4, 0x400 ;  /* 0x0000040000047882 */ /* 0x008fe20000000000 */
[----:B------:R-:W-:Y:S01]  /*0700*/  UMOV UR8, 0x20 ;  /* 0x0000002000087882 */ /* 0x000fe20000000000 */
[----:B------:R-:W-:Y:S01]  /*0710*/  UMOV UR6, 0x80 ;  /* 0x0000008000067882 */ /* 0x000fe20000000000 */
[----:B------:R-:W-:Y:S02]  /*0720*/  ULEA UR4, UR47, UR4, 0x18 ;  /* 0x000000042f047291 */ /* 0x000fe4000f8ec0ff */
[----:B------:R-:W-:-:S04]  /*0730*/  UIADD3 UR8, UPT, UPT, -UR8, 0x100000, URZ ;  /* 0x0010000008087890 */ /* 0x000fc8000fffe1ff */
[----:B------:R-:W-:Y:S02]  /*0740*/  USHF.L.U32 UR9, UR8, 0xb, URZ ;  /* 0x0000000b08097899 */ /* 0x000fe400080006ff */
[----:B------:R-:W-:Y:S02]  /*0750*/  USHF.L.U32 UR8, UR8, 0x1, URZ ;  /* 0x0000000108087899 */ /* 0x000fe400080006ff */
[----:B------:R-:W-:-:S04]  /*0760*/  UIADD3 UR6, UPT, UPT, -UR6, 0x100000, URZ ;  /* 0x0010000006067890 */ /* 0x000fc8000fffe1ff */
[----:B------:R-:W-:Y:S02]  /*0770*/  USHF.L.U32 UR7, UR6, 0xb, URZ ;  /* 0x0000000b06077899 */ /* 0x000fe400080006ff */
[----:B------:R-:W-:Y:S01]  /*0780*/  USHF.L.U32 UR6, UR6, 0x1, URZ ;  /* 0x0000000106067899 */ /* 0x000fe200080006ff */
[----:B------:R-:W-:Y:S01]  /*0790*/  ELECT P0, URZ, PT ;  /* 0x0000000000ff782f */ /* 0x000fe20003800000 */
[----:B------:R-:W2:Y:S02]  /*07a0*/  FENCE.VIEW.ASYNC.S ;  /* 0x00000000000073c6 */ /* 0x000ea40000000000 */
[----:B--2---:R2:W3:Y:S08]  /*07b0*/  SYNCS.EXCH.64 URZ, [UR4+0x40], UR8 ;  /* 0x0000400804ff75b2 */ /* 0x0044f00008000100 */
[----:B------:R2:W1:Y:S01]  /*07c0*/  SYNCS.EXCH.64 URZ, [UR4+0x58], UR6 ;  /* 0x0000580604ff75b2 */ /* 0x0004620008000100 */
[----:B------:R2:W1:Y:S01]  /*07d0*/  SYNCS.EXCH.64 URZ, [UR4+0x48], UR8 ;  /* 0x0000480804ff75b2 */ /* 0x0004620008000100 */
[----:B------:R2:W1:Y:S01]  /*07e0*/  SYNCS.EXCH.64 URZ, [UR4+0x60], UR6 ;  /* 0x0000600604ff75b2 */ /* 0x0004620008000100 */
[----:B------:R2:W1:Y:S01]  /*07f0*/  SYNCS.EXCH.64 URZ, [UR4+0x50], UR8 ;  /* 0x0000500804ff75b2 */ /* 0x0004620008000100 */
[----:B------:R2:W1:Y:S01]  /*0800*/  SYNCS.EXCH.64 URZ, [UR4+0x68], UR6 ;  /* 0x0000680604ff75b2 */ /* 0x0004620008000100 */
[----:B------:R-:W-:Y:S01]  /*0810*/  NOP ;  /* 0x0000000000007918 */ /* 0x000fe20000000000 */
.L_x_10:
[----:B------:R-:W4:Y:S01]  /*0820*/  SHFL.IDX PT, R0, R68, RZ, 0x1f ;  /* 0x00001fff44007589 */ /* 0x000f2200000e0000 */
[----:B------:R-:W-:Y:S01]  /*0830*/  NOP ;  /* 0x0000000000007918 */ /* 0x000fe20000000000 */
[----:B----4-:R-:W-:-:S13]  /*0840*/  ISETP.NE.AND P0, PT, R0, 0x3, PT ;  /* 0x000000030000780c */ /* 0x010fda0003f05270 */
[----:B------:R-:W-:Y:S05]  /*0850*/  @P0 BRA `(.L_x_11) ;  /* 0x00000000002c0947 */ /* 0x000fea0003800000 */
[----:B--23--:R-:W-:Y:S01]  /*0860*/  UMOV UR6, 0x400 ;  /* 0x0000040000067882 */ /* 0x00cfe20000000000 */
[----:B------:R-:W-:Y:S01]  /*0870*/  UMOV UR4, 0x20 ;  /* 0x0000002000047882 */ /* 0x000fe20000000000 */
[----:B------:R-:W-:Y:S02]  /*0880*/  ULEA UR6, UR47, UR6, 0x18 ;  /* 0x000000062f067291 */ /* 0x000fe4000f8ec0ff */
[----:B------:R-:W-:-:S04]  /*0890*/  UIADD3 UR4, UPT, UPT, -UR4, 0x100000, URZ ;  /* 0x0010000004047890 */ /* 0x000fc8000fffe1ff */
[----:B------:R-:W-:Y:S02]  /*08a0*/  USHF.L.U32 UR5, UR4, 0xb, URZ ;  /* 0x0000000b04057899 */ /* 0x000fe400080006ff */
[----:B------:R-:W-:Y:S01]  /*08b0*/  USHF.L.U32 UR4, UR4, 0x1, URZ ;  /* 0x0000000104047899 */ /* 0x000fe200080006ff */
[----:B------:R-:W-:Y:S01]  /*08c0*/  ELECT P0, URZ, PT ;  /* 0x0000000000ff782f */ /* 0x000fe20003800000 */
[----:B------:R-:W2:Y:S10]  /*08d0*/  FENCE.VIEW.ASYNC.S ;  /* 0x00000000000073c6 */ /* 0x000eb40000000000 */
[----:B--2---:R4:W2:Y:S01]  /*08e0*/  SYNCS.EXCH.64 URZ, [UR6+0x70], UR4 ;  /* 0x0000700406ff75b2 */ /* 0x0048a20008000100 */
[----:B------:R4:W3:Y:S02]  /*08f0*/  SYNCS.EXCH.64 URZ, [UR6+0x78], UR4 ;  /* 0x0000780406ff75b2 */ /* 0x0008e40008000100 */
[----:B----4-:R-:W-:Y:S01]  /*0900*/  NOP ;  /* 0x0000000000007918 */ /* 0x010fe20000000000 */
.L_x_11:
[----:B------:R-:W4:Y:S01]  /*0910*/  SHFL.IDX PT, R0, R68, RZ, 0x1f ;  /* 0x00001fff44007589 */ /* 0x000f2200000e0000 */
[----:B------:R-:W-:Y:S01]  /*0920*/  NOP ;  /* 0x0000000000007918 */ /* 0x000fe20000000000 */
[----:B----4-:R-:W-:-:S13]  /*0930*/  ISETP.NE.AND P0, PT, R0, 0x4, PT ;  /* 0x000000040000780c */ /* 0x010fda0003f05270 */
[----:B------:R-:W-:Y:S05]  /*0940*/  @P0 BRA `(.L_x_12) ;  /* 0x0000000000480947 */ /* 0x000fea0003800000 */
[----:B--23--:R-:W-:Y:S01]  /*0950*/  UMOV UR4, 0x1e0 ;  /* 0x000001e000047882 */ /* 0x00cfe20000000000 */
[----:B------:R-:W-:Y:S01]  /*0960*/  UMOV UR6, 0x400 ;  /* 0x0000040000067882 */ /* 0x000fe20000000000 */
[----:B------:R-:W-:Y:S01]  /*0970*/  USEL UR4, UR4, 0x1a0, UP5 ;  /* 0x000001a004047887 */ /* 0x000fe2000a800000 */
        /* <DEDUP_REMOVED lines=10> */
[----:B--2---:R4:W2:Y:S08]  /*0a20*/  SYNCS.EXCH.64 URZ, [UR6+0x80], UR8 ;  /* 0x0000800806ff75b2 */ /* 0x0048b00008000100 */
[----:B------:R4:W3:Y:S01]  /*0a30*/  SYNCS.EXCH.64 URZ, [UR6+0x90], UR4 ;  /* 0x0000900406ff75b2 */ /* 0x0008e20008000100 */
[----:B------:R4:W1:Y:S01]  /*0a40*/  SYNCS.EXCH.64 URZ, [UR6+0x88], UR8 ;  /* 0x0000880806ff75b2 */ /* 0x0008620008000100 */
[----:B------:R4:W1:Y:S02]  /*0a50*/  SYNCS.EXCH.64 URZ, [UR6+0x98], UR4 ;  /* 0x0000980406ff75b2 */ /* 0x0008640008000100 */
[----:B----4-:R-:W-:Y:S01]  /*0a60*/  NOP ;  /* 0x0000000000007918 */ /* 0x010fe20000000000 */
.L_x_12:
[----:B------:R-:W4:Y:S01]  /*0a70*/  SHFL.IDX PT, R0, R68, RZ, 0x1f ;  /* 0x00001fff44007589 */ /* 0x000f2200000e0000 */
[----:B------:R-:W-:Y:S01]  /*0a80*/  NOP ;  /* 0x0000000000007918 */ /* 0x000fe20000000000 */
[----:B----4-:R-:W-:-:S13]  /*0a90*/  ISETP.NE.AND P0, PT, R0, 0x5, PT ;  /* 0x000000050000780c */ /* 0x010fda0003f05270 */
[----:B------:R-:W-:Y:S05]  /*0aa0*/  @P0 BRA `(.L_x_13) ;  /* 0x0000000000540947 */ /* 0x000fea0003800000 */
[----:B--23--:R-:W-:Y:S01]  /*0ab0*/  UMOV UR4, 0x400 ;  /* 0x0000040000047882 */ /* 0x00cfe20000000000 */
        /* <DEDUP_REMOVED lines=14> */
[----:B------:R4:W1:Y:S01]  /*0ba0*/  SYNCS.EXCH.64 URZ, [UR4+0xc8], UR8 ;  /* 0x0000c80804ff75b2 */ /* 0x0008620008000100 */
[----:B------:R4:W1:Y:S01]  /*0bb0*/  SYNCS.EXCH.64 URZ, [UR4+0xb0], UR6 ;  /* 0x0000b00604ff75b2 */ /* 0x0008620008000100 */
[----:B------:R4:W1:Y:S01]  /*0bc0*/  SYNCS.EXCH.64 URZ, [UR4+0xd0], UR8 ;  /* 0x0000d00804ff75b2 */ /* 0x0008620008000100 */
[----:B------:R4:W1:Y:S01]  /*0bd0*/  SYNCS.EXCH.64 URZ, [UR4+0xb8], UR6 ;  /* 0x0000b80604ff75b2 */ /* 0x0008620008000100 */
[----:B------:R4:W1:Y:S02]  /*0be0*/  SYNCS.EXCH.64 URZ, [UR4+0xd8], UR8 ;  /* 0x0000d80804ff75b2 */ /* 0x0008640008000100 */
[----:B----4-:R-:W-:Y:S01]  /*0bf0*/  NOP ;  /* 0x0000000000007918 */ /* 0x010fe20000000000 */
.L_x_13:
[----:B------:R-:W4:Y:S01]  /*0c00*/  SHFL.IDX PT, R0, R68, RZ, 0x1f ;  /* 0x00001fff44007589 */ /* 0x000f2200000e0000 */
[----:B------:R-:W-:Y:S01]  /*0c10*/  ISETP.NE.OR P1, PT, RZ, UR10, !P1 ;  /* 0x0000000aff007c0c */ /* 0x000fe2000cf25670 */
        /* <DEDUP_REMOVED lines=12> */
[----:B------:R4:W3:Y:S01]  /*0ce0*/  SYNCS.EXCH.64 URZ, [UR4+0xf0], UR6 ;  /* 0x0000f00604ff75b2 */ /* 0x0008e20008000100 */
[----:B------:R4:W1:Y:S01]  /*0cf0*/  SYNCS.EXCH.64 URZ, [UR4+0xe8], UR6 ;  /* 0x0000e80604ff75b2 */ /* 0x0008620008000100 */
[----:B------:R4:W1:Y:S02]  /*0d00*/  SYNCS.EXCH.64 URZ, [UR4+0xf8], UR6 ;  /* 0x0000f80604ff75b2 */ /* 0x0008640008000100 */
[----:B----4-:R-:W-:Y:S01]  /*0d10*/  NOP ;  /* 0x0000000000007918 */ /* 0x010fe20000000000 */
.L_x_14:
[----:B------:R-:W-:Y:S01]  /*0d20*/  VOTEU.ALL UP1, P1 ;  /* 0x0000000000ff7886 */ /* 0x000fe20000820000 */
[----:B--23--:R-:W2:Y:S01]  /*0d30*/  LDCU UR7, c[0x0][0x36c] ;  /* 0x00006d80ff0777ac */ /* 0x00cea20008000800 */
[----:B------:R-:W-:Y:S01]  /*0d40*/  NOP ;  /* 0x0000000000007918 */ /* 0x000fe20000000000 */
[----:B------:R-:W-:Y:S01]  /*0d50*/  LOP3.LUT R10, R69, 0x1f, RZ, 0xc0, !PT ;  /* 0x0000001f450a7812 */ /* 0x000fe200078ec0ff */
[----:B------:R-:W-:Y:S01]  /*0d60*/  UMOV UR4, 0x20 ;  /* 0x0000002000047882 */ /* 0x000fe20000000000 */
[----:B------:R-:W-:Y:S01]  /*0d70*/  @!UP1 UMOV UR6, 0x400 ;  /* 0x0000040000069882 */ /* 0x000fe20000000000 */
[----:B------:R-:W-:-:S04]  /*0d80*/  @!UP1 UIADD3 UR4, UPT, UPT, -UR4, 0x100000, URZ ;  /* 0x0010000004049890 */ /* 0x000fc8000fffe1ff */
[----:B------:R-:W-:Y:S02]  /*0d90*/  @!UP1 USHF.L.U32 UR5, UR4, 0xb, URZ ;  /* 0x0000000b04059899 */ /* 0x000fe400080006ff */
[----:B------:R-:W-:Y:S02]  /*0da0*/  @!UP1 USHF.L.U32 UR4, UR4, 0x1, URZ ;  /* 0x0000000104049899 */ /* 0x000fe400080006ff */
[----:B------:R-:W-:Y:S01]  /*0db0*/  @!UP1 ULEA UR6, UR47, UR6, 0x18 ;  /* 0x000000062f069291 */ /* 0x000fe2000f8ec0ff */
[----:B------:R-:W-:Y:S01]  /*0dc0*/  VOTEU.ALL UP1, P1 ;  /* 0x0000000000ff7886 */ /* 0x000fe20000820000 */
[----:B------:R-:W-:Y:S01]  /*0dd0*/  UISETP.NE.AND UP4, UPT, UR10, URZ, UPT ;  /* 0x000000ff0a00728c */ /* 0x000fe2000bf85270 */
[----:B------:R-:W3:Y:S09]  /*0de0*/  FENCE.VIEW.ASYNC.S ;  /* 0x00000000000073c6 */ /* 0x000ef20000000000 */
[----:B---3--:R3:W4:Y:S01]  /*0df0*/  @!UP1 SYNCS.EXCH.64 URZ, [UR6+0x100], UR4 ;  /* 0x0001000406ff95b2 */ /* 0x0087220008000100 */
[----:B--2---:R-:W-:-:S09]  /*0e00*/  UISETP.EQ.U32.AND UP1, UPT, UR7, 0x1, UPT ;  /* 0x000000010700788c */ /* 0x004fd2000bf22070 */
[----:B------:R-:W-:Y:S05]  /*0e10*/  BRA.U !UP1, `(.L_x_15) ;  /* 0x0000000109087547 */ /* 0x000fea000b800000 */
[----:B-1--4-:R-:W-:Y:S01]  /*0e20*/  UCGABAR_ARV ;  /* 0x00000000000079c7 */ /* 0x012fe20008000000 */
[----:B------:R-:W-:Y:S05]  /*0e30*/  BRA `(.L_x_16) ;  /* 0x0000000000047947 */ /* 0x000fea0003800000 */
.L_x_15:
[----:B-1--4-:R-:W-:Y:S01]  /*0e40*/  NOP ;  /* 0x0000000000007918 */ /* 0x012fe20000000000 */
.L_x_16:
[----:B------:R-:W1:Y:S01]  /*0e50*/  S2R R15, SR_CTAID.Y ;  /* 0x00000000000f7919 */ /* 0x000e620000002600 */
[----:B------:R-:W-:-:S05]  /*0e60*/  CS2R.32 R63, SR_CgaSize ;  /* 0x00000000003f7805 */ /* 0x000fca0000008a00 */
[----:B------:R-:W-:-:S05]  /*0e70*/  IMAD R63, R63, -0xa0, RZ ;  /* 0xffffff603f3f7824 */ /* 0x000fca00078e02ff */
[----:B---3--:R-:W-:-:S14]  /*0e80*/  R2UR UR4, R63 ;  /* 0x000000003f0472ca */ /* 0x008fdc00000e0000 */
[----:B------:R-:W2:Y:S01]  /*0e90*/  LDCU UR4, c[0x0][UR4+0x2b4] ;  /* 0x00005680040477ac */ /* 0x000ea20008000800 */
[----:B------:R-:W-:-:S05]  /*0ea0*/  CS2R.32 R0, SR_CgaSize ;  /* 0x0000000000007805 */ /* 0x000fca0000008a00 */
[----:B------:R-:W-:-:S06]  /*0eb0*/  IMAD R0, R0, -0xa0, RZ ;  /* 0xffffff6000007824 */ /* 0x000fcc00078e02ff */
[----:B------:R-:W3:Y:S01]  /*0ec0*/  LDC R0, c[0x0][R0+0x2a4] ;  /* 0x0000a90000007b82 */ /* 0x000ee20000000800 */
[----:B------:R-:W-:Y:S01]  /*0ed0*/  PRMT R8, RZ, 0x7610, R8 ;  /* 0x00007610ff087816 */ /* 0x000fe20000000008 */
[----:B------:R-:W4:Y:S01]  /*0ee0*/  S2R R9, SR_CTAID.X ;  /* 0x0000000000097919 */ /* 0x000f220000002500 */
[----:B------:R-:W-:-:S05]  /*0ef0*/  CS2R.32 R63, SR_CgaSize ;  /* 0x00000000003f7805 */ /* 0x000fca0000008a00 */
[----:B------:R-:W-:-:S05]  /*0f00*/  IMAD R63, R63, -0xa0, RZ ;  /* 0xffffff603f3f7824 */ /* 0x000fca00078e02ff */
[----:B------:R-:W-:-:S14]  /*0f10*/  R2UR UR5, R63 ;  /* 0x000000003f0572ca */ /* 0x000fdc00000e0000 */
[----:B------:R-:W3:Y:S01]  /*0f20*/  LDCU UR5, c[0x0][UR5+0x2b0] ;  /* 0x00005600050577ac */ /* 0x000ee20008000800 */
[----:B------:R-:W-:Y:S01]  /*0f30*/  UISETP.NE.AND UP2, UPT, UR10, 0x2, UPT ;  /* 0x000000020a00788c */ /* 0x000fe2000bf45270 */
[----:B------:R-:W2:Y:S01]  /*0f40*/  LDC R13, c[0x0][0xb24] ;  /* 0x0002c900ff0d7b82 */ /* 0x000ea20000000800 */
[----:B------:R-:W-:-:S05]  /*0f50*/  CS2R.32 R2, SR_CgaSize ;  /* 0x0000000000027805 */ /* 0x000fca0000008a00 */
[----:B------:R-:W-:-:S06]  /*0f60*/  IMAD R2, R2, -0xa0, RZ ;  /* 0xffffff6002027824 */ /* 0x000fcc00078e02ff */
[----:B------:R-:W3:Y:S08]  /*0f70*/  LDC R2, c[0x0][R2+0x2a0] ;  /* 0x0000a80002027b82 */ /* 0x000ef00000000800 */
[----:B------:R-:W3:Y:S01]  /*0f80*/  LDC R26, c[0x0][0xb24] ;  /* 0x0002c900ff1a7b82 */ /* 0x000ee20000000800 */
[----:B-1----:R-:W-:-:S07]  /*0f90*/  I2FP.F32.U32 R62, R15 ;  /* 0x0000000f003e7245 */ /* 0x002fce0000201000 */
[----:B------:R-:W1:Y:S01]  /*0fa0*/  S2UR UR60, SR_CTAID.Z ;  /* 0x00000000003c79c3 */ /* 0x000e620000002700 */
[----:B--2---:R-:W-:Y:S01]  /*0fb0*/  ISETP.GE.AND P0, PT, R13, 0x1, PT ;  /* 0x000000010d00780c */ /* 0x004fe20003f06270 */
[----:B----4-:R-:W-:Y:S01]  /*0fc0*/  IMAD.MOV.U32 R14, RZ, RZ, R9 ;  /* 0x000000ffff0e7224 */ /* 0x010fe200078e0009 */
[----:B------:R-:W-:Y:S01]  /*0fd0*/  I2FP.F32.U32 R63, R9 ;  /* 0x00000009003f7245 */ /* 0x000fe20000201000 */
[----:B------:R-:W-:Y:S01]  /*0fe0*/  FMUL R62, R62, UR4 ;  /* 0x000000043e3e7c20 */ /* 0x000fe20008400000 */
[----:B------:R-:W2:Y:S03]  /*0ff0*/  LDCU UR4, c[0x0][0xb30] ;  /* 0x00016600ff0477ac */ /* 0x000ea60008000800 */
[----:B---3--:R-:W-:Y:S02]  /*1000*/  FMUL R63, R63, UR5 ;  /* 0x000000053f3f7c20 */ /* 0x008fe40008400000 */
[----:B------:R-:W3:Y:S08]  /*1010*/  F2I.U32.TRUNC.NTZ R62, R62 ;  /* 0x0000003e003e7305 */ /* 0x000ef0000020f000 */
[----:B------:R-:W4:Y:S01]  /*1020*/  F2I.U32.TRUNC.NTZ R63, R63 ;  /* 0x0000003f003f7305 */ /* 0x000f22000020f000 */
[----:B--2---:R-:W-:Y:S01]  /*1030*/  UISETP.NE.AND UP3, UPT, UR4, 0x1, UPT ;  /* 0x000000010400788c */ /* 0x004fe2000bf65270 */
[----:B---3--:R-:W-:-:S05]  /*1040*/  IADD3 R62, PT, PT, -R62, RZ, RZ ;  /* 0x000000ff3e3e7210 */ /* 0x008fca0007ffe1ff */
[----:B------:R-:W-:Y:S01]  /*1050*/  IMAD R62, R0, R62, R15 ;  /* 0x0000003e003e7224 */ /* 0x000fe200078e020f */
[----:B------:R-:W-:Y:S01]  /*1060*/  PRMT R0, RZ, 0x7610, R0 ;  /* 0x00007610ff007816 */ /* 0x000fe20000000000 */
[----:B----4-:R-:W-:-:S04]  /*1070*/  IMAD.MOV R63, RZ, RZ, -R63 ;  /* 0x000000ffff3f7224 */ /* 0x010fc800078e0a3f */
[----:B------:R-:W-:Y:S01]  /*1080*/  IMAD R63, R2, R63, R9 ;  /* 0x0000003f023f7224 */ /* 0x000fe200078e0209 */
[----:B-1----:R-:W-:Y:S06]  /*1090*/  BRA.U UP4, `(.L_x_17) ;  /* 0x0000000104247547 */ /* 0x002fec000b800000 */
[----:B------:R-:W-:Y:S01]  /*10a0*/  ISETP.NE.AND P1, PT, R62, RZ, PT ;  /* 0x000000ff3e00720c */ /* 0x000fe20003f25270 */
[----:B------:R-:W-:Y:S01]  /*10b0*/  IMAD.MOV.U32 R0, RZ, RZ, 0x3 ;  /* 0x00000003ff007424 */ /* 0x000fe200078e00ff */
[C---:B------:R-:W-:Y:S02]  /*10c0*/  LOP3.LUT R2, R63.reuse, 0xfffffffe, RZ, 0xc0, !PT ;  /* 0xfffffffe3f027812 */ /* 0x040fe400078ec0ff */
[----:B------:R-:W-:Y:S02]  /*10d0*/  ISETP.LT.U32.OR P1, PT, R63, 0x2, !P1 ;  /* 0x000000023f00780c */ /* 0x000fe40004f21470 */
[----:B------:R-:W-:Y:S02]  /*10e0*/  SHF.L.U32 R0, R0, R2, RZ ;  /* 0x0000000200007219 */ /* 0x000fe400000006ff */
[----:B------:R-:W-:Y:S02]  /*10f0*/  SEL R4, RZ, 0x1, !P1 ;  /* 0x00000001ff047807 */ /* 0x000fe40004800000 */
[----:B------:R-:W-:-:S05]  /*1100*/  SEL R3, RZ, 0x2, !P1 ;  /* 0x00000002ff037807 */ /* 0x000fca0004800000 */
[----:B------:R-:W-:-:S05]  /*1110*/  IMAD.IADD R3, R4, 0x1, R3 ;  /* 0x0000000104037824 */ /* 0x000fca00078e0203 */
[----:B------:R-:W-:Y:S02]  /*1120*/  PRMT R8, R3, 0x7610, R8 ;  /* 0x0000761003087816 */ /* 0x000fe40000000008 */
.L_x_17:
[----:B------:R-:W-:Y:S05]  /*1130*/  @!P0 BRA `(.L_x_18) ;  /* 0x0000000000b88947 */ /* 0x000fea0003800000 */
[----:B------:R-:W1:Y:S01]  /*1140*/  LDC.64 R4, c[0x0][0xb18] ;  /* 0x0002c600ff047b82 */ /* 0x000e620000000a00 */
[----:B------:R-:W-:-:S07]  /*1150*/  ISETP.NE.AND P0, PT, R13, 0x1, PT ;  /* 0x000000010d00780c */ /* 0x000fce0003f05270 */
[----:B------:R-:W2:Y:S08]  /*1160*/  LDC R16, c[0x0][0xb0c] ;  /* 0x0002c300ff107b82 */ /* 0x000eb00000000800 */
[----:B------:R-:W3:Y:S08]  /*1170*/  LDC R18, c[0x0][0x370] ;  /* 0x0000dc00ff127b82 */ /* 0x000ef00000000800 */
[----:B------:R-:W4:Y:S01]  /*1180*/  LDC R17, c[0x0][0x374] ;  /* 0x0000dd00ff117b82 */ /* 0x000f220000000800 */
[----:B-1----:R-:W-:-:S07]  /*1190*/  ISETP.NE.AND P1, PT, R4, 0x1, PT ;  /* 0x000000010400780c */ /* 0x002fce0003f25270 */
[----:B------:R-:W3:Y:S01]  /*11a0*/  LDC.64 R6, c[0x0][0xb10] ;  /* 0x0002c400ff067b82 */ /* 0x000ee20000000a00 */
[----:B--2---:R-:W-:-:S07]  /*11b0*/  ISETP.NE.AND P2, PT, R16, 0x1, PT ;  /* 0x000000011000780c */ /* 0x004fce0003f45270 */
[----:B------:R-:W1:Y:S08]  /*11c0*/  LDC R14, c[0x0][0xb20] ;  /* 0x0002c800ff0e7b82 */ /* 0x000e700000000800 */
[----:B------:R-:W2:Y:S01]  /*11d0*/  LDC.64 R2, c[0x0][0xb28] ;  /* 0x0002ca00ff027b82 */ /* 0x000ea20000000a00 */
[----:B----4-:R-:W-:-:S04]  /*11e0*/  IMAD.HI.U32 R19, R17, R5, RZ ;  /* 0x0000000511137227 */ /* 0x010fc800078e00ff */
[----:B------:R-:W-:-:S04]  /*11f0*/  IMAD.HI.U32 R5, R15, R5, RZ ;  /* 0x000000050f057227 */ /* 0x000fc800078e00ff */
[----:B---3--:R-:W-:-:S05]  /*1200*/  IMAD.HI.U32 R20, R18, R6, RZ ;  /* 0x0000000612147227 */ /* 0x008fca00078e00ff */
[-C--:B------:R-:W-:Y:S01]  /*1210*/  @P2 SHF.R.U32.HI R18, RZ, R7.reuse, R20 ;  /* 0x00000007ff122219 */ /* 0x080fe20000011614 */
[----:B------:R-:W-:Y:S01]  /*1220*/  IMAD.HI.U32 R20, R9, R6, RZ ;  /* 0x0000000609147227 */ /* 0x000fe200078e00ff */
[-C--:B-1----:R-:W-:Y:S02]  /*1230*/  @P1 SHF.R.U32.HI R17, RZ, R14.reuse, R19 ;  /* 0x0000000eff111219 */ /* 0x082fe40000011613 */
[----:B------:R-:W-:Y:S02]  /*1240*/  SHF.R.U32.HI R5, RZ, R14, R5 ;  /* 0x0000000eff057219 */ /* 0x000fe40000011605 */
[----:B------:R-:W-:Y:S02]  /*1250*/  SHF.R.U32.HI R20, RZ, R7, R20 ;  /* 0x00000007ff147219 */ /* 0x000fe40000011614 */
[----:B------:R-:W-:Y:S01]  /*1260*/  SEL R5, R15, R5, !P1 ;  /* 0x000000050f057207 */ /* 0x000fe20004800000 */
[----:B--2---:R-:W-:Y:S01]  /*1270*/  IMAD.HI.U32 R19, R17, R2, RZ ;  /* 0x0000000211137227 */ /* 0x004fe200078e00ff */
[----:B------:R-:W-:-:S03]  /*1280*/  SEL R14, R9, R20, !P2 ;  /* 0x00000014090e7207 */ /* 0x000fc60005000000 */
[----:B------:R-:W-:Y:S01]  /*1290*/  IMAD.HI.U32 R6, R18, R2, RZ ;  /* 0x0000000212067227 */ /* 0x000fe200078e00ff */
[----:B------:R-:W-:-:S04]  /*12a0*/  @P0 SHF.R.U32.HI R17, RZ, R3, R19 ;  /* 0x00000003ff110219 */ /* 0x000fc80000011613 */
[----:B------:R-:W-:Y:S01]  /*12b0*/  @P0 SHF.R.U32.HI R18, RZ, R3, R6 ;  /* 0x00000003ff120219 */ /* 0x000fe20000011606 */
[----:B------:R-:W-:-:S04]  /*12c0*/  IMAD R17, R17, R13, RZ ;  /* 0x0000000d11117224 */ /* 0x000fc800078e02ff */
[----:B------:R-:W-:Y:S01]  /*12d0*/  IMAD R6, R18, R13, RZ ;  /* 0x0000000d12067224 */ /* 0x000fe200078e02ff */
[----:B------:R-:W-:-:S04]  /*12e0*/  ISETP.GE.AND P1, PT, R5, R17, PT ;  /* 0x000000110500720c */ /* 0x000fc80003f26270 */
[----:B------:R-:W-:Y:S01]  /*12f0*/  ISETP.GE.OR P1, PT, R14, R6, P1 ;  /* 0x000000060e00720c */ /* 0x000fe20000f26670 */
[----:B------:R-:W-:-:S05]  /*1300*/  IMAD.HI.U32 R6, R5, R2, RZ ;  /* 0x0000000205067227 */ /* 0x000fca00078e00ff */
[----:B------:R-:W-:-:S04]  /*1310*/  SHF.R.U32.HI R6, RZ, R3, R6 ;  /* 0x00000003ff067219 */ /* 0x000fc80000011606 */
[----:B------:R-:W-:-:S03]  /*1320*/  SEL R6, R5, R6, !P0 ;  /* 0x0000000605067207 */ /* 0x000fc60004000000 */
[----:B------:R-:W-:Y:S01]  /*1330*/  @!P1 IMAD.HI.U32 R7, R14, R2, RZ ;  /* 0x000000020e079227 */ /* 0x000fe200078e00ff */
[----:B------:R-:W-:-:S04]  /*1340*/  IADD3 R2, PT, PT, -R6, RZ, RZ ;  /* 0x000000ff06027210 */ /* 0x000fc80007ffe1ff */
[----:B------:R-:W-:Y:S01]  /*1350*/  @!P1 SHF.R.U32.HI R3, RZ, R3, R7 ;  /* 0x00000003ff039219 */ /* 0x000fe20000011607 */
[----:B------:R-:W-:Y:S01]  /*1360*/  IMAD R2, R13, R2, R5 ;  /* 0x000000020d027224 */ /* 0x000fe200078e0205 */
[----:B------:R-:W-:Y:S02]  /*1370*/  IADD3 R7, PT, PT, -R5, RZ, RZ ;  /* 0x000000ff05077210 */ /* 0x000fe40007ffe1ff */
[----:B------:R-:W-:-:S03]  /*1380*/  @!P1 SEL R3, R14, R3, !P0 ;  /* 0x000000030e039207 */ /* 0x000fc60004000000 */
[----:B------:R-:W-:Y:S02]  /*1390*/  IMAD R7, R4, R7, R15 ;  /* 0x0000000704077224 */ /* 0x000fe400078e020f */
[--C-:B------:R-:W-:Y:S02]  /*13a0*/  @!P1 IMAD.IADD R6, R6, 0x1, -R3.reuse ;  /* 0x0000000106069824 */ /* 0x100fe400078e0a03 */
[----:B------:R-:W-:Y:S01]  /*13b0*/  @!P1 IMAD R3, R2, R18, R3 ;  /* 0x0000001202039224 */ /* 0x000fe200078e0203 */
[----:B------:R-:W-:Y:S01]  /*13c0*/  IADD3 R2, PT, PT, -R14, RZ, RZ ;  /* 0x000000ff0e027210 */ /* 0x000fe20007ffe1ff */
[----:B------:R-:W-:Y:S02]  /*13d0*/  @!P1 IMAD R5, R6, R13, R14 ;  /* 0x0000000d06059224 */ /* 0x000fe400078e020e */
[----:B------:R-:W-:Y:S02]  /*13e0*/  @!P1 IMAD.MOV.U32 R14, RZ, RZ, R3 ;  /* 0x000000ffff0e9224 */ /* 0x000fe400078e0003 */
[----:B------:R-:W-:-:S02]  /*13f0*/  IMAD R2, R16, R2, R9 ;  /* 0x0000000210027224 */ /* 0x000fc400078e0209 */
[----:B------:R-:W-:Y:S02]  /*1400*/  IMAD R15, R5, R4, R7 ;  /* 0x00000004050f7224 */ /* 0x000fe400078e0207 */
[----:B------:R-:W-:Y:S02]  /*1410*/  IMAD R14, R14, R16, R2 ;  /* 0x000000100e0e7224 */ /* 0x000fe400078e0202 */
.L_x_18:
[----:B------:R-:W-:Y:S05]  /*1420*/  BRA.U UP3, `(.L_x_19) ;  /* 0x0000000103407547 */ /* 0x000fea000b800000 */
[----:B------:R-:W1:Y:S08]  /*1430*/  LDC.64 R4, c[0x0][0xb10] ;  /* 0x0002c400ff047b82 */ /* 0x000e700000000a00 */
[----:B------:R-:W2:Y:S08]  /*1440*/  LDC.64 R2, c[0x0][0xb18] ;  /* 0x0002c600ff027b82 */ /* 0x000eb00000000a00 */
[----:B------:R-:W3:Y:S08]  /*1450*/  LDC R6, c[0x0][0xb20] ;  /* 0x0002c800ff067b82 */ /* 0x000ef00000000800 */
[----:B------:R-:W4:Y:S01]  /*1460*/  LDC R7, c[0x0][0xb0c] ;  /* 0x0002c300ff077b82 */ /* 0x000f220000000800 */
[----:B-1----:R-:W-:-:S05]  /*1470*/  IMAD.HI.U32 R4, R14, R4, RZ ;  /* 0x000000040e047227 */ /* 0x002fca00078e00ff */
[----:B------:R-:W-:Y:S01]  /*1480*/  SHF.R.U32.HI R4, RZ, R5, R4 ;  /* 0x00000005ff047219 */ /* 0x000fe20000011604 */
[----:B--2---:R-:W-:Y:S01]  /*1490*/  IMAD.HI.U32 R3, R15, R3, RZ ;  /* 0x000000030f037227 */ /* 0x004fe200078e00ff */
[----:B------:R-:W-:-:S04]  /*14a0*/  ISETP.NE.AND P0, PT, R2, 0x1, PT ;  /* 0x000000010200780c */ /* 0x000fc80003f05270 */
[----:B---3--:R-:W-:-:S04]  /*14b0*/  SHF.R.U32.HI R3, RZ, R6, R3 ;  /* 0x00000006ff037219 */ /* 0x008fc80000011603 */
[----:B------:R-:W-:Y:S02]  /*14c0*/  SEL R3, R15, R3, !P0 ;  /* 0x000000030f037207 */ /* 0x000fe40004000000 */
[----:B----4-:R-:W-:-:S04]  /*14d0*/  ISETP.NE.AND P1, PT, R7, 0x1, PT ;  /* 0x000000010700780c */ /* 0x010fc80003f25270 */
[----:B------:R-:W-:-:S05]  /*14e0*/  SEL R5, R14, R4, !P1 ;  /* 0x000000040e057207 */ /* 0x000fca0004800000 */
[----:B------:R-:W-:Y:S02]  /*14f0*/  IMAD.IADD R4, R3, 0x1, -R5 ;  /* 0x0000000103047824 */ /* 0x000fe400078e0a05 */
[----:B------:R-:W-:Y:S02]  /*1500*/  IMAD.IADD R3, R5, 0x1, -R3 ;  /* 0x0000000105037824 */ /* 0x000fe400078e0a03 */
[----:B------:R-:W-:Y:S02]  /*1510*/  IMAD R14, R4, R7, R14 ;  /* 0x00000007040e7224 */ /* 0x000fe400078e020e */
[----:B------:R-:W-:Y:S02]  /*1520*/  IMAD R15, R3, R2, R15 ;  /* 0x00000002030f7224 */ /* 0x000fe400078e020f */
.L_x_19:
[----:B------:R-:W-:Y:S05]  /*1530*/  BRA.U !UP1, `(.L_x_20) ;  /* 0x00000001090c7547 */ /* 0x000fea000b800000 */
[----:B------:R-:W-:Y:S01]  /*1540*/  UCGABAR_WAIT ;  /* 0x0000000000007dc7 */ /* 0x000fe20008000000 */
[----:B------:R-:W-:Y:S01]  /*1550*/  CCTL.IVALL ;  /* 0x00000000ff00798f */ /* 0x000fe20002000000 */
[----:B------:R-:W-:Y:S05]  /*1560*/  BRA `(.L_x_21) ;  /* 0x0000000000047947 */ /* 0x000fea0003800000 */
.L_x_20:
[----:B------:R-:W-:Y:S06]  /*1570*/  BAR.SYNC.DEFER_BLOCKING 0x0 ;  /* 0x0000000000007b1d */ /* 0x000fec0000010000 */
.L_x_21:
[----:B------:R-:W-:Y:S05]  /*1580*/  BRA.U UP2, `(.L_x_22) ;  /* 0x0000001502dc7547 */ /* 0x000fea000b800000 */
[----:B------:R-:W1:Y:S01]  /*1590*/  LDCU UR6, c[0x0][0x38c] ;  /* 0x00007180ff0677ac */ /* 0x000e620008000800 */
[----:B------:R-:W2:Y:S01]  /*15a0*/  LDC R8, c[0x0][0x370] ;  /* 0x0000dc00ff087b82 */ /* 0x000ea20000000800 */
[C---:B------:R-:W-:Y:S01]  /*15b0*/  IMAD.SHL.U32 R19, R9.reuse, 0x20, RZ ;  /* 0x0000002009137824 */ /* 0x040fe200078e00ff */
[----:B------:R-:W-:Y:S01]  /*15c0*/  PLOP3.LUT P1, PT, PT, PT, UP5, 0x80, 0x8 ;  /* 0x000000000008781c */ /* 0x000fe20003f2f058 */
[----:B------:R-:W-:Y:S01]  /*15d0*/  UISETP.NE.AND UP1, UPT, UR10, URZ, UPT ;  /* 0x000000ff0a00728c */ /* 0x000fe2000bf25270 */
[----:B------:R-:W-:Y:S01]  /*15e0*/  ISETP.NE.AND P4, PT, R10, RZ, P5 ;  /* 0x000000ff0a00720c */ /* 0x000fe20002f85270 */
[----:B------:R-:W-:Y:S01]  /*15f0*/  IMAD.SHL.U32 R18, R9, 0x40, RZ ;  /* 0x0000004009127824 */ /* 0x000fe200078e00ff */
[----:B------:R-:W-:Y:S01]  /*1600*/  PLOP3.LUT P1, PT, P1, PT, PT, 0x8, 0x80 ;  /* 0x000000000080781c */ /* 0x000fe20000f2e170 */
[----:B------:R-:W-:Y:S01]  /*1610*/  IMAD.MOV.U32 R17, RZ, RZ, 0x1 ;  /* 0x00000001ff117424 */ /* 0x000fe200078e00ff */
[----:B------:R-:W3:Y:S01]  /*1620*/  LDC R0, c[0x0][0x374] ;  /* 0x0000dd00ff007b82 */ /* 0x000ee20000000800 */
[----:B------:R-:W-:Y:S01]  /*1630*/  IMAD.MOV.U32 R16, RZ, RZ, RZ ;  /* 0x000000ffff107224 */ /* 0x000fe200078e00ff */
[----:B------:R-:W-:Y:S01]  /*1640*/  CS2R R12, SRZ ;  /* 0x00000000000c7805 */ /* 0x000fe2000001ff00 */
[----:B------:R-:W-:Y:S01]  /*1650*/  IMAD.MOV.U32 R11, RZ, RZ, 0x1 ;  /* 0x00000001ff0b7424 */ /* 0x000fe200078e00ff */
[----:B------:R-:W-:Y:S01]  /*1660*/  LOP3.LUT R19, R19, 0x20, RZ, 0xc0, !PT ;  /* 0x0000002013137812 */ /* 0x000fe200078ec0ff */
[----:B------:R-:W4:Y:S01]  /*1670*/  LDCU.64 UR38, c[0x0][0x348] ;  /* 0x00006900ff2677ac */ /* 0x000f220008000a00 */
[----:B-1----:R-:W-:-:S02]  /*1680*/  UIADD3 UR5, UPT, UPT, UR6, 0x7f, URZ ;  /* 0x0000007f06057890 */ /* 0x002fc4000fffe0ff */
[----:B------:R-:W-:Y:S02]  /*1690*/  UIADD3 UR61, UPT, UPT, UR6, 0xfe, URZ ;  /* 0x000000fe063d7890 */ /* 0x000fe4000fffe0ff */
[----:B------:R-:W-:Y:S02]  /*16a0*/  USHF.R.S32.HI UR4, URZ, 0x1f, UR5 ;  /* 0x0000001fff047899 */ /* 0x000fe40008011405 */
[----:B------:R-:W-:Y:S02]  /*16b0*/  USEL UR37, UR37, 0x2, UP1 ;  /* 0x0000000225257887 */ /* 0x000fe40008800000 */
[----:B------:R-:W-:Y:S01]  /*16c0*/  ULEA.HI UR4, UR4, UR5, URZ, 0x7 ;  /* 0x0000000504047291 */ /* 0x000fe2000f8f38ff */
[----:B------:R-:W-:-:S03]  /*16d0*/  UMOV UR23, URZ ;  /* 0x000000ff00177c82 */ /* 0x000fc60008000000 */
[----:B------:R-:W-:Y:S02]  /*16e0*/  USHF.R.S32.HI UR53, URZ, 0x7, UR4 ;  /* 0x00000007ff357899 */ /* 0x000fe40008011404 */
[----:B------:R-:W-:Y:S02]  /*16f0*/  UIADD3 UR4, UPT, UPT, UR6, -0x1, URZ ;  /* 0xffffffff06047890 */ /* 0x000fe4000fffe0ff */
[----:B------:R-:W-:Y:S02]  /*1700*/  UISETP.LT.U32.AND UP0, UPT, UR53, 0x4, UPT ;  /* 0x000000043500788c */ /* 0x000fe4000bf01070 */
[----:B------:R-:W-:Y:S02]  /*1710*/  UISETP.GE.U32.AND UP2, UPT, UR4, -0xff, UPT ;  /* 0xffffff010400788c */ /* 0x000fe4000bf46070 */
[----:B------:R-:W-:-:S04]  /*1720*/  USEL UR46, UR53, 0x4, UP0 ;  /* 0x00000004352e7887 */ /* 0x000fc80008000000 */
[----:B------:R-:W-:Y:S02]  /*1730*/  UIADD3 UR4, UPT, UPT, UR46, -0x1, URZ ;  /* 0xffffffff2e047890 */ /* 0x000fe4000fffe0ff */
[----:B------:R-:W-:-:S03]  /*1740*/  UIADD3 UR55, UPT, UPT, UR53, -UR46, URZ ;  /* 0x8000002e35377290 */ /* 0x000fc6000fffe0ff */
[----:B------:R-:W-:-:S04]  /*1750*/  @UP2 UIADD3 UR4, UPT, UPT, UR46, URZ, URZ ;  /* 0x000000ff2e042290 */ /* 0x000fc8000fffe0ff */
[----:B------:R-:W-:Y:S02]  /*1760*/  UIADD3 UR45, UPT, UPT, UR4, 0x1, URZ ;  /* 0x00000001042d7890 */ /* 0x000fe4000fffe0ff */
[----:B--2-4-:R-:W-:-:S12]  /*1770*/  UIADD3 UR54, UPT, UPT, -UR4, URZ, URZ ;  /* 0x000000ff04367290 */ /* 0x014fd8000fffe1ff */
.L_x_46:
[----:B------:R-:W-:Y:S01]  /*1780*/  UISETP.NE.AND UP0, UPT, UR47, URZ, UPT ;  /* 0x000000ff2f00728c */ /* 0x000fe2000bf05270 */
[----:B------:R-:W1:Y:S08]  /*1790*/  S2UR UR47, SR_CgaCtaId ;  /* 0x00000000002f79c3 */ /* 0x000e700000008800 */
[----:B------:R-:W-:Y:S05]  /*17a0*/  BRA.U UP0, `(.L_x_23) ;  /* 0x0000000100347547 */ /* 0x000fea000b800000 */
[----:B------:R-:W2:Y:S01]  /*17b0*/  S2R R2, SR_CgaCtaId ;  /* 0x0000000000027919 */ /* 0x000ea20000008800 */
[----:B------:R-:W-:-:S04]  /*17c0*/  MOV R3, 0x400 ;  /* 0x0000040000037802 */ /* 0x000fc80000000f00 */
[----:B--2---:R-:W-:Y:S02]  /*17d0*/  LEA R2, R2, R3, 0x18 ;  /* 0x0000000302027211 */ /* 0x004fe400078ec0ff */
[----:B------:R-:W-:-:S03]  /*17e0*/  SHF.L.U32 R3, R11, 0x1f, RZ ;  /* 0x0000001f0b037819 */ /* 0x000fc600000006ff */
[----:B------:R-:W-:-:S04]  /*17f0*/  IMAD R2, R12, 0x8, R2 ;  /* 0x000000080c027824 */ /* 0x000fc800078e0202 */
[----:B------:R-:W2:Y:S02]  /*1800*/  SYNCS.PHASECHK.TRANS64.TRYWAIT P0, [R2+URZ+0xf0], R3 ;  /* 0x0000f003020075a7 */ /* 0x000ea400080011ff */
[----:B--2---:R-:W-:Y:S05]  /*1810*/  @!P0 BRA `(.L_x_24) ;  /* 0x0000006400a08947 */ /* 0x004fea0003800000 */
.L_x_137:
[----:B------:R-:W-:Y:S01]  /*1820*/  VIADD R12, R12, 0x1 ;  /* 0x000000010c0c7836 */ /* 0x000fe20000000000 */
[----:B------:R2:W-:Y:S04]  /*1830*/  SYNCS.ARRIVE.TRANS64.A1T0 RZ, [R2+URZ+0xe0], RZ ;  /* 0x0000e0ff02ff79a7 */ /* 0x0005e800081000ff */
[----:B------:R-:W-:-:S04]  /*1840*/  ISETP.NE.AND P0, PT, R12, 0x2, PT ;  /* 0x000000020c00780c */ /* 0x000fc80003f05270 */
[----:B------:R-:W-:Y:S02]  /*1850*/  SEL R12, R12, RZ, P0 ;  /* 0x000000ff0c0c7207 */ /* 0x000fe40000000000 */
[----:B--2---:R-:W-:-:S04]  /*1860*/  SEL R2, RZ, 0x1, P0 ;  /* 0x00000001ff027807 */ /* 0x004fc80000000000 */
[----:B------:R-:W-:-:S07]  /*1870*/  LOP3.LUT R11, R11, R2, RZ, 0x3c, !PT ;  /* 0x000000020b0b7212 */ /* 0x000fce00078e3cff */
.L_x_23:
[----:B------:R-:W-:Y:S01]  /*1880*/  UMOV UR21, 0x400 ;  /* 0x0000040000157882 */ /* 0x000fe20000000000 */
[----:B------:R-:W-:Y:S01]  /*1890*/  SHF.L.U32 R2, R17, 0x1f, RZ ;  /* 0x0000001f11027819 */ /* 0x000fe200000006ff */
[----:B-1----:R-:W-:Y:S01]  /*18a0*/  ULEA UR21, UR47, UR21, 0x18 ;  /* 0x000000152f157291 */ /* 0x002fe2000f8ec0ff */
[----:B------:R-:W-:Y:S01]  /*18b0*/  R2UR UR5, R15 ;  /* 0x000000000f0572ca */ /* 0x000fe200000e0000 */
[----:B------:R-:W-:Y:S01]  /*18c0*/  UISETP.GE.U32.AND UP0, UPT, UR61, 0xff, UPT ;  /* 0x000000ff3d00788c */ /* 0x000fe2000bf06070 */
[----:B------:R-:W-:Y:S01]  /*18d0*/  R2UR UR59, R18 ;  /* 0x00000000123b72ca */ /* 0x000fe200000e0000 */
[----:B------:R-:W-:Y:S01]  /*18e0*/  ULEA UR4, UR23, UR21, 0x3 ;  /* 0x0000001517047291 */ /* 0x000fe2000f8e18ff */
[----:B------:R-:W-:Y:S01]  /*18f0*/  R2UR UR27, R19 ;  /* 0x00000000131b72ca */ /* 0x000fe200000e0000 */
[----:B------:R-:W-:-:S07]  /*1900*/  UMOV UR22, URZ ;  /* 0x000000ff00167c82 */ /* 0x000fce0008000000 */
[----:B------:R1:W2:Y:S05]  /*1910*/  SYNCS.PHASECHK.TRANS64.TRYWAIT P2, [UR4+0x20], R2 ;  /* 0x00002002ff0075a7 */ /* 0x0002aa0008041104 */
[----:B------:R-:W-:Y:S01]  /*1920*/  ULEA UR27, UR5, UR27, 0x6 ;  /* 0x0000001b051b7291 */ /* 0x000fe2000f8e30ff */
[----:B-1----:R-:W-:-:S05]  /*1930*/  LEA.HI R2, R14, R14, RZ, 0x1 ;  /* 0x0000000e0e027211 */ /* 0x002fca00078f08ff */
[----:B------:R-:W-:-:S05]  /*1940*/  IMAD.SHL.U32 R2, R2, 0x40, RZ ;  /* 0x0000004002027824 */ /* 0x000fca00078e00ff */
[----:B------:R-:W-:-:S04]  /*1950*/  LOP3.LUT R2, R2, 0xffffff80, RZ, 0xc0, !PT ;  /* 0xffffff8002027812 */ /* 0x000fc800078ec0ff */
[----:B------:R-:W-:-:S13]  /*1960*/  R2UR UR4, R2 ;  /* 0x00000000020472ca */ /* 0x000fda00000e0000 */
[----:B------:R-:W-:Y:S01]  /*1970*/  ULOP3.LUT UR59, UR4, 0x40, UR59, 0xf8, !UPT ;  /* 0x00000040043b7892 */ /* 0x000fe2000f8ef83b */
[----:B------:R-:W-:Y:S11]  /*1980*/  BRA.U !UP0, `(.L_x_25) ;  /* 0x0000000508587547 */ /* 0x000ff6000b800000 */
[----:B------:R-:W-:Y:S01]  /*1990*/  UMOV UR29, UR54 ;  /* 0x00000036001d7c82 */ /* 0x000fe20008000000 */
[----:B------:R-:W-:Y:S01]  /*19a0*/  UMOV UR6, UR23 ;  /* 0x0000001700067c82 */ /* 0x000fe20008000000 */
[----:B------:R-:W-:-:S05]  /*19b0*/  UMOV UR42, 0x40 ;  /* 0x00000040002a7882 */ /* 0x000fca0000000000 */
.L_x_33:
[----:B------:R-:W-:Y:S01]  /*19c0*/  ULEA UR7, UR6, UR21, 0x3 ;  /* 0x0000001506077291 */ /* 0x000fe2000f8e18ff */
[----:B--2---:R-:W-:Y:S01]  /*19d0*/  @P5 MOV R3, 0x18000 ;  /* 0x0001800000035802 */ /* 0x004fe20000000f00 */
[----:B-12-4-:R-:W-:Y:S10]  /*19e0*/  @P2 BRA `(.L_x_26) ;  /* 0x00000000000c2947 */ /* 0x016ff40003800000 */
[----:B------:R-:W-:-:S04]  /*19f0*/  SHF.L.U32 R4, R17, 0x1f, RZ ;  /* 0x0000001f11047819 */ /* 0x000fc800000006ff */
[----:B------:R-:W1:Y:S02]  /*1a00*/  SYNCS.PHASECHK.TRANS64.TRYWAIT P0, [UR7+0x20], R4 ;  /* 0x00002004ff0075a7 */ /* 0x000e640008001107 */
[----:B-1----:R-:W-:Y:S05]  /*1a10*/  @!P0 BRA `(.L_x_27) ;  /* 0x0000006400348947 */ /* 0x002fea0003800000 */
.L_x_26:
[----:B------:R2:W-:Y:S01]  /*1a20*/  @P5 SYNCS.ARRIVE.TRANS64 RZ, [UR7], R3 ;  /* 0x00000003ffff59a7 */ /* 0x0005e20008000007 */
[----:B------:R-:W-:Y:S02]  /*1a30*/  ULOP3.LUT UR4, UR37, 0x2, URZ, 0xfc, !UPT ;  /* 0x0000000225047892 */ /* 0x000fe4000f8efcff */
[----:B------:R-:W-:Y:S02]  /*1a40*/  UIADD3 UR29, UPT, UPT, UR29, 0x1, URZ ;  /* 0x000000011d1d7890 */ /* 0x000fe4000fffe0ff */
[----:B------:R-:W-:Y:S02]  /*1a50*/  UISETP.NE.AND UP0, UPT, UR4, 0x2, UPT ;  /* 0x000000020400788c */ /* 0x000fe4000bf05270 */
[----:B------:R-:W-:-:S07]  /*1a60*/  UISETP.NE.AND UP2, UPT, UR29, 0x1, UPT ;  /* 0x000000011d00788c */ /* 0x000fce000bf45270 */
[----:B------:R-:W-:Y:S05]  /*1a70*/  BRA.U UP0, `(.L_x_28) ;  /* 0x0000000100047547 */ /* 0x000fea000b800000 */
[----:B------:R-:W-:Y:S05]  /*1a80*/  BPT.TRAP 0x1 ;  /* 0x000000040000795c */ /* 0x000fea0000300000 */
.L_x_28:
[----:B------:R-:W-:Y:S04]  /*1a90*/  BSSY.RECONVERGENT B0, `(.L_x_29) ;  /* 0x0000003000007945 */ /* 0x000fe80003800200 */
[----:B------:R-:W-:Y:S05]  /*1aa0*/  @!P4 BRA `(.L_x_30) ;  /* 0x000000000004c947 */ /* 0x000fea0003800000 */
[----:B------:R-:W-:Y:S05]  /*1ab0*/  BPT.TRAP 0x1 ;  /* 0x000000040000795c */ /* 0x000fea0000300000 */
.L_x_30:
[----:B------:R-:W-:Y:S05]  /*1ac0*/  BSYNC.RECONVERGENT B0 ;  /* 0x0000000000007941 */ /* 0x000fea0003800200 */
.L_x_29:
[----:B------:R-:W-:Y:S01]  /*1ad0*/  UIADD3 UR4, UPT, UPT, UR6, 0x1, URZ ;  /* 0x0000000106047890 */ /* 0x000fe2000fffe0ff */
[----:B------:R-:W-:Y:S01]  /*1ae0*/  BSSY.RECONVERGENT B0, `(.L_x_31) ;  /* 0x000003c000007945 */ /* 0x000fe20003800200 */
[----:B------:R-:W-:Y:S02]  /*1af0*/  ELECT P0, URZ, PT ;  /* 0x0000000000ff782f */ /* 0x000fe40003800000 */
[----:B------:R-:W-:-:S04]  /*1b00*/  UISETP.NE.AND UP0, UPT, UR4, 0x4, UPT ;  /* 0x000000040400788c */ /* 0x000fc8000bf05270 */
[----:B------:R-:W-:Y:S02]  /*1b10*/  USEL UR5, URZ, 0x1, UP0 ;  /* 0x00000001ff057887 */ /* 0x000fe40008000000 */
[----:B------:R-:W-:-:S04]  /*1b20*/  USEL UR23, UR4, URZ, UP0 ;  /* 0x000000ff04177287 */ /* 0x000fc80008000000 */
[----:B------:R-:W-:Y:S01]  /*1b30*/  ULEA UR4, UR23, UR21, 0x3 ;  /* 0x0000001517047291 */ /* 0x000fe2000f8e18ff */
[----:B------:R-:W-:-:S04]  /*1b40*/  LOP3.LUT R17, R17, UR5, RZ, 0x3c, !PT ;  /* 0x0000000511117c12 */ /* 0x000fc8000f8e3cff */
[----:B-1----:R-:W-:-:S04]  /*1b50*/  SHF.L.U32 R2, R17, 0x1f, RZ ;  /* 0x0000001f11027819 */ /* 0x002fc800000006ff */
[----:B------:R1:W4:Y:S01]  /*1b60*/  SYNCS.PHASECHK.TRANS64.TRYWAIT P2, [UR4+0x20], R2 ;  /* 0x00002002ff0075a7 */ /* 0x0003220008041104 */
[----:B------:R-:W-:Y:S05]  /*1b70*/  @!P0 BRA `(.L_x_32) ;  /* 0x0000000000c88947 */ /* 0x000fea0003800000 */
[----:B------:R-:W-:Y:S02]  /*1b80*/  ULEA UR32, UR6, UR21, 0xf ;  /* 0x0000001506207291 */ /* 0x000fe4000f8e78ff */
[----:B------:R-:W-:Y:S02]  /*1b90*/  UIADD3 UR4, UP1, UPT, UR38, 0x80, URZ ;  /* 0x0000008026047890 */ /* 0x000fe4000ff3e0ff */
[----:B------:R-:W-:Y:S02]  /*1ba0*/  ULEA UR13, UR6, UR21, 0xe ;  /* 0x00000015060d7291 */ /* 0x000fe4000f8e70ff */
[----:B------:R-:W-:Y:S02]  /*1bb0*/  UIADD3 UR14, UP0, UPT, UR38, 0x180, URZ ;  /* 0x00000180260e7890 */ /* 0x000fe4000ff1e0ff */
[----:B------:R-:W-:Y:S02]  /*1bc0*/  UIADD3 UR58, UPT, UPT, UR42, -0x40, URZ ;  /* 0xffffffc02a3a7890 */ /* 0x000fe4000fffe0ff */
[----:B------:R-:W-:-:S02]  /*1bd0*/  ULOP3.LUT UR57, UR7, 0xfefffff8, URZ, 0xc0, !UPT ;  /* 0xfefffff807397892 */ /* 0x000fc4000f8ec0ff */
[----:B------:R-:W-:Y:S02]  /*1be0*/  UIADD3.X UR5, UPT, UPT, URZ, UR39, URZ, UP1, !UPT ;  /* 0x00000027ff057290 */ /* 0x000fe40008ffe4ff */
[----:B------:R-:W-:Y:S02]  /*1bf0*/  UIADD3 UR56, UPT, UPT, UR32, 0x6400, URZ ;  /* 0x0000640020387890 */ /* 0x000fe4000fffe0ff */
[----:B------:R-:W-:Y:S02]  /*1c00*/  UIADD3 UR50, UPT, UPT, UR42, -0x20, URZ ;  /* 0xffffffe02a327890 */ /* 0x000fe4000fffe0ff */
[----:B------:R-:W-:Y:S02]  /*1c10*/  UIADD3 UR48, UPT, UPT, UR32, 0x8400, URZ ;  /* 0x0000840020307890 */ /* 0x000fe4000fffe0ff */
[----:B------:R-:W-:Y:S02]  /*1c20*/  UIADD3 UR40, UPT, UPT, UR32, 0xa400, URZ ;  /* 0x0000a40020287890 */ /* 0x000fe4000fffe0ff */
[----:B------:R-:W-:-:S02]  /*1c30*/  UIADD3 UR34, UPT, UPT, UR42, 0x20, URZ ;  /* 0x000000202a227890 */ /* 0x000fc4000fffe0ff */
[----:B------:R-:W-:Y:S02]  /*1c40*/  UIADD3 UR32, UPT, UPT, UR32, 0xc400, URZ ;  /* 0x0000c40020207890 */ /* 0x000fe4000fffe0ff */
[----:B------:R-:W-:Y:S02]  /*1c50*/  UIADD3.X UR15, UPT, UPT, URZ, UR39, URZ, UP0, !UPT ;  /* 0x00000027ff0f7290 */ /* 0x000fe400087fe4ff */
[----:B------:R-:W-:Y:S02]  /*1c60*/  UIADD3 UR24, UPT, UPT, UR13, 0x26400, URZ ;  /* 0x000264000d187890 */ /* 0x000fe4000fffe0ff */
[----:B------:R-:W-:Y:S01]  /*1c70*/  UIADD3 UR8, UPT, UPT, UR13, 0x27400, URZ ;  /* 0x000274000d087890 */ /* 0x000fe2000fffe0ff */
[----:B------:R-:W-:Y:S01]  /*1c80*/  UMOV UR30, 0x0 ;  /* 0x00000000001e7882 */ /* 0x000fe20000000000 */
[----:B------:R-:W-:Y:S01]  /*1c90*/  UMOV UR31, 0x10000000 ;  /* 0x10000000001f7882 */ /* 0x000fe20000000000 */
[----:B------:R-:W-:Y:S01]  /*1ca0*/  UMOV UR51, UR59 ;  /* 0x0000003b00337c82 */ /* 0x000fe20008000000 */
[----:B------:R-:W-:Y:S01]  /*1cb0*/  UMOV UR52, UR60 ;  /* 0x0000003c00347c82 */ /* 0x000fe20008000000 */
[----:B------:R-:W-:Y:S01]  /*1cc0*/  UMOV UR49, UR57 ;  /* 0x0000003900317c82 */ /* 0x000fe20008000000 */
[----:B------:R-:W-:Y:S01]  /*1cd0*/  UMOV UR43, UR59 ;  /* 0x0000003b002b7c82 */ /* 0x000fe20008000000 */
[----:B------:R-:W-:Y:S01]  /*1ce0*/  UMOV UR44, UR60 ;  /* 0x0000003c002c7c82 */ /* 0x000fe20008000000 */
[----:B------:R-:W-:Y:S01]  /*1cf0*/  UMOV UR41, UR57 ;  /* 0x0000003900297c82 */ /* 0x000fe20008000000 */
[----:B------:R-:W-:Y:S01]  /*1d00*/  UTMALDG.3D.2CTA [UR56], [UR4], desc[UR30] ;  /* 0x00001e38040075b4 */ /* 0x000fe20008211000 */
[----:B------:R-:W-:Y:S01]  /*1d10*/  UMOV UR35, UR59 ;  /* 0x0000003b00237c82 */ /* 0x000fe20008000000 */
        /* <DEDUP_REMOVED lines=10> */
[----:B------:R-:W-:Y:S01]  /*1dc0*/  UIADD3 UR16, UPT, UPT, UR13, 0x28400, URZ ;  /* 0x000284000d107890 */ /* 0x000fe2000fffe0ff */
[----:B------:R-:W-:Y:S01]  /*1dd0*/  UMOV UR18, UR42 ;  /* 0x0000002a00127c82 */ /* 0x000fe20008000000 */
[----:B------:R-:W-:Y:S01]  /*1de0*/  UMOV UR19, UR27 ;  /* 0x0000001b00137c82 */ /* 0x000fe20008000000 */
[----:B------:R-:W-:Y:S01]  /*1df0*/  UTMALDG.3D.2CTA [UR40], [UR4], desc[UR30] ;  /* 0x00001e28040075b4 */ /* 0x000fe20008211000 */
[----:B------:R-:W-:Y:S01]  /*1e00*/  UMOV UR20, UR60 ;  /* 0x0000003c00147c82 */ /* 0x000fe20008000000 */
[----:B------:R-:W-:Y:S01]  /*1e10*/  UMOV UR17, UR57 ;  /* 0x0000003900117c82 */ /* 0x000fe20008000000 */
[----:B------:R-:W-:Y:S01]  /*1e20*/  UTMALDG.3D.2CTA [UR32], [UR4], desc[UR30] ;  /* 0x00001e20040075b4 */ /* 0x000fe20008211000 */
[----:B------:R-:W-:Y:S01]  /*1e30*/  UTMALDG.3D.2CTA [UR24], [UR14], desc[UR30] ;  /* 0x00001e180e0075b4 */ /* 0x000fe20008211000 */
[----:B------:R2:W-:Y:S01]  /*1e40*/  UTMALDG.3D.2CTA [UR8], [UR14], desc[UR30] ;  /* 0x00001e080e0075b4 */ /* 0x0005e20008211000 */
[----:B------:R1:W-:Y:S01]  /*1e50*/  UTMALDG.3D.2CTA [UR16], [UR14], desc[UR30] ;  /* 0x00001e100e0075b4 */ /* 0x0003e20008211000 */
[----:B--2---:R-:W-:Y:S01]  /*1e60*/  UIADD3 UR8, UPT, UPT, UR13, 0x29400, URZ ;  /* 0x000294000d087890 */ /* 0x004fe2000fffe0ff */
[----:B------:R-:W-:-:S08]  /*1e70*/  UMOV UR10, UR34 ;  /* 0x00000022000a7c82 */ /* 0x000fd00008000000 */
[----:B------:R1:W-:Y:S02]  /*1e80*/  UTMALDG.3D.2CTA [UR8], [UR14], desc[UR30] ;  /* 0x00001e080e0075b4 */ /* 0x0003e40008211000 */
[----:B-1----:R-:W-:Y:S01]  /*1e90*/  NOP ;  /* 0x0000000000007918 */ /* 0x002fe20000000000 */
.L_x_32:
[----:B------:R-:W-:Y:S05]  /*1ea0*/  BSYNC.RECONVERGENT B0 ;  /* 0x0000000000007941 */ /* 0x000fea0003800200 */
.L_x_31:
[----:B------:R-:W-:Y:S01]  /*1eb0*/  UIADD3 UR42, UPT, UPT, UR42, 0x80, URZ ;  /* 0x000000802a2a7890 */ /* 0x000fe2000fffe0ff */
[----:B------:R-:W-:Y:S01]  /*1ec0*/  UMOV UR6, UR23 ;  /* 0x0000001700067c82 */ /* 0x000fe20008000000 */
[----:B------:R-:W-:Y:S01]  /*1ed0*/  UMOV UR22, UR45 ;  /* 0x0000002d00167c82 */ /* 0x000fe20008000000 */
[----:B------:R-:W-:Y:S09]  /*1ee0*/  BRA.U UP2, `(.L_x_33) ;  /* 0xfffffff902b47547 */ /* 0x000ff2000b83ffff */
.L_x_25:
[----:B------:R-:W-:Y:S01]  /*1ef0*/  ULEA UR4, UR23, UR21, 0x3 ;  /* 0x0000001517047291 */ /* 0x000fe2000f8e18ff */
[----:B-1----:R-:W-:Y:S01]  /*1f00*/  SHF.L.U32 R2, R17, 0x1f, RZ ;  /* 0x0000001f11027819 */ /* 0x002fe200000006ff */
[----:B------:R-:W-:Y:S01]  /*1f10*/  @!P1 SYNCS.ARRIVE.TRANS64.A1T0 RZ, [UR21+0x78], RZ ;  /* 0x000078ffffff99a7 */ /* 0x000fe20008100015 */
[----:B------:R-:W-:-:S06]  /*1f20*/  UISETP.GT.AND UP0, UPT, UR53, UR46, UPT ;  /* 0x0000002e3500728c */ /* 0x000fcc000bf04270 */
[----:B------:R1:W1:Y:S03]  /*1f30*/  SYNCS.PHASECHK.TRANS64.TRYWAIT P1, [UR4+0x20], R2 ;  /* 0x00002002ff0075a7 */ /* 0x0002660008021104 */
[----:B------:R-:W-:Y:S05]  /*1f40*/  BRA.U !UP0, `(.L_x_34) ;  /* 0x0000000508507547 */ /* 0x000fea000b800000 */
[----:B------:R-:W-:Y:S01]  /*1f50*/  UIADD3 UR29, UPT, UPT, UR55, UR22, URZ ;  /* 0x00000016371d7290 */ /* 0x000fe2000fffe0ff */
[----:B------:R-:W-:-:S11]  /*1f60*/  UMOV UR6, UR23 ;  /* 0x0000001700067c82 */ /* 0x000fd60008000000 */
.L_x_42:
[----:B------:R-:W-:Y:S01]  /*1f70*/  ULEA UR7, UR6, UR21, 0x3 ;  /* 0x0000001506077291 */ /* 0x000fe2000f8e18ff */
[----:B--2---:R-:W-:Y:S01]  /*1f80*/  @P5 MOV R3, 0x18000 ;  /* 0x0001800000035802 */ /* 0x004fe20000000f00 */
[----:B-1----:R-:W-:Y:S10]  /*1f90*/  @P1 BRA `(.L_x_35) ;  /* 0x00000000000c1947 */ /* 0x002ff40003800000 */
[----:B------:R-:W-:-:S04]  /*1fa0*/  SHF.L.U32 R4, R17, 0x1f, RZ ;  /* 0x0000001f11047819 */ /* 0x000fc800000006ff */
[----:B------:R-:W1:Y:S02]  /*1fb0*/  SYNCS.PHASECHK.TRANS64.TRYWAIT P0, [UR7+0x20], R4 ;  /* 0x00002004ff0075a7 */ /* 0x000e640008001107 */
[----:B-1----:R-:W-:Y:S05]  /*1fc0*/  @!P0 BRA `(.L_x_36) ;  /* 0x0000005c00e08947 */ /* 0x002fea0003800000 */
.L_x_35:
[----:B------:R2:W-:Y:S01]  /*1fd0*/  @P5 SYNCS.ARRIVE.TRANS64 RZ, [UR7], R3 ;  /* 0x00000003ffff59a7 */ /* 0x0005e20008000007 */
[----:B------:R-:W-:-:S04]  /*1fe0*/  ULOP3.LUT UR4, UR37, 0x2, URZ, 0xfc, !UPT ;  /* 0x0000000225047892 */ /* 0x000fc8000f8efcff */
[----:B------:R-:W-:-:S09]  /*1ff0*/  UISETP.NE.AND UP0, UPT, UR4, 0x2, UPT ;  /* 0x000000020400788c */ /* 0x000fd2000bf05270 */
[----:B------:R-:W-:Y:S05]  /*2000*/  BRA.U UP0, `(.L_x_37) ;  /* 0x0000000100047547 */ /* 0x000fea000b800000 */
[----:B------:R-:W-:Y:S05]  /*2010*/  BPT.TRAP 0x1 ;  /* 0x000000040000795c */ /* 0x000fea0000300000 */
.L_x_37:
[----:B------:R-:W-:Y:S04]  /*2020*/  BSSY.RECONVERGENT B0, `(.L_x_38) ;  /* 0x0000003000007945 */ /* 0x000fe80003800200 */
[----:B------:R-:W-:Y:S05]  /*2030*/  @!P4 BRA `(.L_x_39) ;  /* 0x000000000004c947 */ /* 0x000fea0003800000 */
[----:B------:R-:W-:Y:S05]  /*2040*/  BPT.TRAP 0x1 ;  /* 0x000000040000795c */ /* 0x000fea0000300000 */
.L_x_39:
[----:B------:R-:W-:Y:S05]  /*2050*/  BSYNC.RECONVERGENT B0 ;  /* 0x0000000000007941 */ /* 0x000fea0003800200 */
.L_x_38:
        /* <DEDUP_REMOVED lines=9> */
[----:B------:R1:W1:Y:S01]  /*20f0*/  SYNCS.PHASECHK.TRANS64.TRYWAIT P1, [UR4+0x20], R2 ;  /* 0x00002002ff0075a7 */ /* 0x0002620008021104 */
[----:B------:R-:W-:Y:S05]  /*2100*/  @!P0 BRA `(.L_x_41) ;  /* 0x0000000000cc8947 */ /* 0x000fea0003800000 */
[----:B------:R-:W-:Y:S02]  /*2110*/  ULEA UR32, UR6, UR21, 0xf ;  /* 0x0000001506207291 */ /* 0x000fe4000f8e78ff */
[----:B------:R-:W-:Y:S02]  /*2120*/  UIADD3 UR4, UP1, UPT, UR38, 0x80, URZ ;  /* 0x0000008026047890 */ /* 0x000fe4000ff3e0ff */
[----:B------:R-:W-:Y:S02]  /*2130*/  USHF.L.U32 UR58, UR22, 0x7, URZ ;  /* 0x00000007163a7899 */ /* 0x000fe400080006ff */
[----:B------:R-:W-:Y:S02]  /*2140*/  ULEA UR13, UR6, UR21, 0xe ;  /* 0x00000015060d7291 */ /* 0x000fe4000f8e70ff */
[----:B------:R-:W-:Y:S02]  /*2150*/  UIADD3 UR14, UP0, UPT, UR38, 0x180, URZ ;  /* 0x00000180260e7890 */ /* 0x000fe4000ff1e0ff */
[----:B------:R-:W-:-:S02]  /*2160*/  ULOP3.LUT UR57, UR7, 0xfefffff8, URZ, 0xc0, !UPT ;  /* 0xfefffff807397892 */ /* 0x000fc4000f8ec0ff */
[----:B------:R-:W-:Y:S02]  /*2170*/  UIADD3.X UR5, UPT, UPT, URZ, UR39, URZ, UP1, !UPT ;  /* 0x00000027ff057290 */ /* 0x000fe40008ffe4ff */
[----:B------:R-:W-:Y:S02]  /*2180*/  UIADD3 UR56, UPT, UPT, UR32, 0x6400, URZ ;  /* 0x0000640020387890 */ /* 0x000fe4000fffe0ff */
[----:B------:R-:W-:Y:S02]  /*2190*/  UIADD3 UR50, UPT, UPT, UR58, 0x20, URZ ;  /* 0x000000203a327890 */ /* 0x000fe4000fffe0ff */
[----:B------:R-:W-:Y:S02]  /*21a0*/  UIADD3 UR48, UPT, UPT, UR32, 0x8400, URZ ;  /* 0x0000840020307890 */ /* 0x000fe4000fffe0ff */
[----:B------:R-:W-:Y:S02]  /*21b0*/  UIADD3 UR42, UPT, UPT, UR58, 0x40, URZ ;  /* 0x000000403a2a7890 */ /* 0x000fe4000fffe0ff */
[----:B------:R-:W-:-:S02]  /*21c0*/  UIADD3 UR40, UPT, UPT, UR32, 0xa400, URZ ;  /* 0x0000a40020287890 */ /* 0x000fc4000fffe0ff */
[----:B------:R-:W-:Y:S02]  /*21d0*/  UIADD3 UR34, UPT, UPT, UR58, 0x60, URZ ;  /* 0x000000603a227890 */ /* 0x000fe4000fffe0ff */
        /* <DEDUP_REMOVED lines=37> */
[----:B--2---:R-:W-:Y:S01]  /*2430*/  NOP ;  /* 0x0000000000007918 */ /* 0x004fe20000000000 */
.L_x_41:
[----:B-1----:R-:W-:Y:S05]  /*2440*/  BSYNC.RECONVERGENT B0 ;  /* 0x0000000000007941 */ /* 0x002fea0003800200 */
.L_x_40:
[----:B------:R-:W-:Y:S01]  /*2450*/  UIADD3 UR22, UPT, UPT, UR22, 0x1, URZ ;  /* 0x0000000116167890 */ /* 0x000fe2000fffe0ff */
[----:B------:R-:W-:-:S03]  /*2460*/  UMOV UR6, UR23 ;  /* 0x0000001700067c82 */ /* 0x000fc60008000000 */
[----:B------:R-:W-:-:S09]  /*2470*/  UISETP.NE.AND UP0, UPT, UR22, UR29, UPT ;  /* 0x0000001d1600728c */ /* 0x000fd2000bf05270 */
[----:B------:R-:W-:Y:S05]  /*2480*/  BRA.U UP0, `(.L_x_42) ;  /* 0xfffffff900b87547 */ /* 0x000fea000b83ffff */
.L_x_34:
[C---:B-1----:R-:W-:Y:S01]  /*2490*/  LEA R2, R16.reuse, UR21, 0x3 ;  /* 0x0000001510027c11 */ /* 0x042fe2000f8e18ff */
[----:B------:R-:W-:Y:S01]  /*24a0*/  NOP ;  /* 0x0000000000007918 */ /* 0x000fe20000000000 */
[----:B--2---:R-:W-:Y:S02]  /*24b0*/  SHF.L.U32 R3, R13, 0x1f, RZ ;  /* 0x0000001f0d037819 */ /* 0x004fe400000006ff */
[----:B------:R-:W-:Y:S02]  /*24c0*/  LEA R4, R16, UR21, 0x4 ;  /* 0x0000001510047c11 */ /* 0x000fe4000f8e20ff */
[----:B------:R-:W1:Y:S02]  /*24d0*/  SYNCS.PHASECHK.TRANS64.TRYWAIT P0, [R2+URZ+0x80], R3 ;  /* 0x00008003020075a7 */ /* 0x000e6400080011ff */
[----:B-1----:R-:W-:Y:S05]  /*24e0*/  @!P0 BRA `(.L_x_43) ;  /* 0x0000005800b08947 */ /* 0x002fea0003800000 */
.L_x_140:
[----:B------:R-:W4:Y:S01]  /*24f0*/  LDS.128 R4, [R4+0x110] ;  /* 0x0001100004047984 */ /* 0x000f220000000c00 */
[----:B------:R-:W-:Y:S01]  /*2500*/  ISETP.GE.AND P0, PT, R26, 0x1, PT ;  /* 0x000000011a00780c */ /* 0x000fe20003f06270 */
[----:B-1----:R-:W-:Y:S01]  /*2510*/  VIADD R2, R2, 0x90 ;  /* 0x0000009002027836 */ /* 0x002fe20000000000 */
[----:B------:R-:W-:Y:S01]  /*2520*/  @!PT LDS RZ, [RZ] ;  /* 0x00000000fffff984 */ /* 0x000fe20000000800 */
[----:B------:R-:W-:Y:S01]  /*2530*/  @!PT LDS RZ, [RZ] ;  /* 0x00000000fffff984 */ /* 0x000fe20000000800 */
[----:B------:R-:W-:Y:S01]  /*2540*/  @!PT LDS RZ, [RZ] ;  /* 0x00000000fffff984 */ /* 0x000fe20000000800 */
[----:B------:R-:W-:Y:S01]  /*2550*/  @!PT LDS RZ, [RZ] ;  /* 0x00000000fffff984 */ /* 0x000fe20000000800 */
[----:B------:R1:W-:Y:S06]  /*2560*/  MEMBAR.ALL.CTA ;  /* 0x0000000000007992 */ /* 0x0003ec0000008000 */
[----:B-1----:R-:W1:Y:S01]  /*2570*/  FENCE.VIEW.ASYNC.S ;  /* 0x00000000000073c6 */ /* 0x002e620000000000 */
[----:B------:R-:W-:-:S04]  /*2580*/  PRMT R2, RZ, 0x654, R2 ;  /* 0x00000654ff027816 */ /* 0x000fc80000000002 */
[----:B-1----:R1:W-:Y:S01]  /*2590*/  SYNCS.ARRIVE.TRANS64.RED.A1T0 RZ, [R2+URZ], RZ ;  /* 0x000000ff02ff79a7 */ /* 0x0023e200081004ff */
[----:B----4-:R-:W-:-:S13]  /*25a0*/  LOP3.LUT P2, RZ, R6, 0x1, RZ, 0xc0, !PT ;  /* 0x0000000106ff7812 */ /* 0x010fda000784c0ff */
[----:B------:R-:W-:Y:S01]  /*25b0*/  @P2 SHF.R.U32.HI R3, RZ, 0x10, R5 ;  /* 0x00000010ff032819 */ /* 0x000fe20000011605 */
[----:B------:R-:W-:Y:S01]  /*25c0*/  VOTEU.ANY UP0, P2 ;  /* 0x0000000000ff7886 */ /* 0x000fe20001000100 */
[----:B------:R-:W-:Y:S02]  /*25d0*/  @P2 MOV R10, R4 ;  /* 0x00000004000a2202 */ /* 0x000fe40000000f00 */
[----:B------:R-:W-:Y:S02]  /*25e0*/  @P2 R2UR.BROADCAST UR4, R3 ;  /* 0x00000000030422ca */ /* 0x000fe400008e0000 */
[----:B------:R-:W-:-:S11]  /*25f0*/  @P2 LOP3.LUT R9, R5, 0xffff, RZ, 0xc0, !PT ;  /* 0x0000ffff05092812 */ /* 0x000fd600078ec0ff */
[----:B------:R-:W-:Y:S01]  /*2600*/  @UP0 UMOV UR60, UR4 ;  /* 0x00000004003c0c82 */ /* 0x000fe20008000000 */
[----:B-1----:R-:W-:Y:S05]  /*2610*/  @!P0 BRA `(.L_x_44) ;  /* 0x0000000000b88947 */ /* 0x002fea0003800000 */
[----:B------:R-:W3:Y:S01]  /*2620*/  LDC.64 R4, c[0x0][0xb18] ;  /* 0x0002c600ff047b82 */ /* 0x000ee20000000a00 */
[----:B------:R-:W-:-:S07]  /*2630*/  ISETP.NE.AND P3, PT, R26, 0x1, PT ;  /* 0x000000011a00780c */ /* 0x000fce0003f65270 */
[----:B------:R-:W1:Y:S08]  /*2640*/  LDC.64 R6, c[0x0][0xb10] ;  /* 0x0002c400ff067b82 */ /* 0x000e700000000a00 */
[----:B------:R-:W2:Y:S08]  /*2650*/  LDC R14, c[0x0][0xb20] ;  /* 0x0002c800ff0e7b82 */ /* 0x000eb00000000800 */
[----:B------:R-:W4:Y:S01]  /*2660*/  LDC R15, c[0x0][0xb0c] ;  /* 0x0002c300ff0f7b82 */ /* 0x000f220000000800 */
[----:B---3--:R-:W-:Y:S01]  /*2670*/  IMAD.HI.U32 R21, R0, R5, RZ ;  /* 0x0000000500157227 */ /* 0x008fe200078e00ff */
[----:B------:R-:W-:-:S03]  /*2680*/  ISETP.NE.AND P0, PT, R4, 0x1, PT ;  /* 0x000000010400780c */ /* 0x000fc60003f05270 */
[----:B------:R-:W-:-:S03]  /*2690*/  IMAD.HI.U32 R5, R9, R5, RZ ;  /* 0x0000000509057227 */ /* 0x000fc600078e00ff */
[----:B------:R-:W3:Y:S01]  /*26a0*/  LDC.64 R2, c[0x0][0xb28] ;  /* 0x0002ca00ff027b82 */ /* 0x000ee20000000a00 */
[----:B-1----:R-:W-:-:S04]  /*26b0*/  IMAD.HI.U32 R22, R8, R6, RZ ;  /* 0x0000000608167227 */ /* 0x002fc800078e00ff */
[----:B------:R-:W-:Y:S01]  /*26c0*/  IMAD.HI.U32 R23, R10, R6, RZ ;  /* 0x000000060a177227 */ /* 0x000fe200078e00ff */
[----:B------:R-:W-:Y:S02]  /*26d0*/  SHF.R.U32.HI R22, RZ, R7, R22 ;  /* 0x00000007ff167219 */ /* 0x000fe40000011616 */
[-C--:B--2---:R-:W-:Y:S02]  /*26e0*/  SHF.R.U32.HI R21, RZ, R14.reuse, R21 ;  /* 0x0000000eff157219 */ /* 0x084fe40000011615 */
[----:B------:R-:W-:Y:S02]  /*26f0*/  SHF.R.U32.HI R5, RZ, R14, R5 ;  /* 0x0000000eff057219 */ /* 0x000fe40000011605 */
[----:B------:R-:W-:Y:S02]  /*2700*/  SEL R21, R0, R21, !P0 ;  /* 0x0000001500157207 */ /* 0x000fe40004000000 */
[----:B------:R-:W-:Y:S02]  /*2710*/  SHF.R.U32.HI R23, RZ, R7, R23 ;  /* 0x00000007ff177219 */ /* 0x000fe40000011617 */
[----:B----4-:R-:W-:-:S02]  /*2720*/  ISETP.NE.AND P1, PT, R15, 0x1, PT ;  /* 0x000000010f00780c */ /* 0x010fc40003f25270 */
[----:B------:R-:W-:Y:S02]  /*2730*/  SEL R5, R9, R5, !P0 ;  /* 0x0000000509057207 */ /* 0x000fe40004000000 */
[----:B------:R-:W-:Y:S02]  /*2740*/  SEL R22, R8, R22, !P1 ;  /* 0x0000001608167207 */ /* 0x000fe40004800000 */
[----:B------:R-:W-:Y:S01]  /*2750*/  SEL R23, R10, R23, !P1 ;  /* 0x000000170a177207 */ /* 0x000fe20004800000 */
[----:B---3--:R-:W-:-:S04]  /*2760*/  IMAD.HI.U32 R20, R21, R2, RZ ;  /* 0x0000000215147227 */ /* 0x008fc800078e00ff */
        /* <DEDUP_REMOVED lines=10> */
[----:B------:R-:W-:-:S04]  /*2810*/  @!P0 IMAD.HI.U32 R7, R23, R2, RZ ;  /* 0x0000000217078227 */ /* 0x000fc800078e00ff */
[----:B------:R-:W-:Y:S01]  /*2820*/  IMAD.MOV R2, RZ, RZ, -R6 ;  /* 0x000000ffff027224 */ /* 0x000fe200078e0a06 */
[----:B------:R-:W-:Y:S02]  /*2830*/  @!P0 SHF.R.U32.HI R3, RZ, R3, R7 ;  /* 0x00000003ff038219 */ /* 0x000fe40000011607 */
[----:B------:R-:W-:Y:S01]  /*2840*/  IADD3 R7, PT, PT, -R5, RZ, RZ ;  /* 0x000000ff05077210 */ /* 0x000fe20007ffe1ff */
[----:B------:R-:W-:Y:S01]  /*2850*/  IMAD R2, R26, R2, R5 ;  /* 0x000000021a027224 */ /* 0x000fe200078e0205 */
        /* <DEDUP_REMOVED lines=10> */
.L_x_44:
[----:B------:R-:W1:Y:S02]  /*2900*/  LDCU UR4, c[0x0][0xb30] ;  /* 0x00016600ff0477ac */ /* 0x000e640008000800 */
[----:B-1----:R-:W-:-:S09]  /*2910*/  UISETP.NE.AND UP0, UPT, UR4, 0x1, UPT ;  /* 0x000000010400788c */ /* 0x002fd2000bf05270 */
[----:B------:R-:W-:Y:S05]  /*2920*/  BRA.U UP0, `(.L_x_45) ;  /* 0x0000000100407547 */ /* 0x000fea000b800000 */
[----:B------:R-:W1:Y:S08]  /*2930*/  LDC.64 R4, c[0x0][0xb10] ;  /* 0x0002c400ff047b82 */ /* 0x000e700000000a00 */
[----:B------:R-:W2:Y:S08]  /*2940*/  LDC.64 R2, c[0x0][0xb18] ;  /* 0x0002c600ff027b82 */ /* 0x000eb00000000a00 */
[----:B------:R-:W4:Y:S08]  /*2950*/  LDC R6, c[0x0][0xb20] ;  /* 0x0002c800ff067b82 */ /* 0x000f300000000800 */
[----:B------:R-:W3:Y:S01]  /*2960*/  LDC R7, c[0x0][0xb0c] ;  /* 0x0002c300ff077b82 */ /* 0x000ee20000000800 */
[----:B-1----:R-:W-:-:S05]  /*2970*/  IMAD.HI.U32 R4, R10, R4, RZ ;  /* 0x000000040a047227 */ /* 0x002fca00078e00ff */
[----:B------:R-:W-:Y:S01]  /*2980*/  SHF.R.U32.HI R4, RZ, R5, R4 ;  /* 0x00000005ff047219 */ /* 0x000fe20000011604 */
[----:B--2---:R-:W-:Y:S01]  /*2990*/  IMAD.HI.U32 R3, R9, R3, RZ ;  /* 0x0000000309037227 */ /* 0x004fe200078e00ff */
[----:B------:R-:W-:-:S04]  /*29a0*/  ISETP.NE.AND P0, PT, R2, 0x1, PT ;  /* 0x000000010200780c */ /* 0x000fc80003f05270 */
[----:B----4-:R-:W-:-:S04]  /*29b0*/  SHF.R.U32.HI R3, RZ, R6, R3 ;  /* 0x00000006ff037219 */ /* 0x010fc80000011603 */
[----:B------:R-:W-:Y:S02]  /*29c0*/  SEL R3, R9, R3, !P0 ;  /* 0x0000000309037207 */ /* 0x000fe40004000000 */
[----:B---3--:R-:W-:-:S04]  /*29d0*/  ISETP.NE.AND P1, PT, R7, 0x1, PT ;  /* 0x000000010700780c */ /* 0x008fc80003f25270 */
[----:B------:R-:W-:-:S05]  /*29e0*/  SEL R4, R10, R4, !P1 ;  /* 0x000000040a047207 */ /* 0x000fca0004800000 */
[----:B------:R-:W-:Y:S02]  /*29f0*/  IMAD.IADD R5, R3, 0x1, -R4 ;  /* 0x0000000103057824 */ /* 0x000fe400078e0a04 */
[----:B------:R-:W-:Y:S02]  /*2a00*/  IMAD.IADD R3, R4, 0x1, -R3 ;  /* 0x0000000104037824 */ /* 0x000fe400078e0a03 */
[----:B------:R-:W-:Y:S02]  /*2a10*/  IMAD R10, R5, R7, R10 ;  /* 0x00000007050a7224 */ /* 0x000fe400078e020a */
[----:B------:R-:W-:-:S07]  /*2a20*/  IMAD R9, R3, R2, R9 ;  /* 0x0000000203097224 */ /* 0x000fce00078e0209 */
.L_x_45:
[----:B------:R-:W-:Y:S01]  /*2a30*/  VIADD R16, R16, 0x1 ;  /* 0x0000000110107836 */ /* 0x000fe20000000000 */
[----:B------:R-:W-:Y:S01]  /*2a40*/  PLOP3.LUT P1, PT, PT, PT, PT, 0x80, 0x8 ;  /* 0x000000000008781c */ /* 0x000fe20003f2f070 */
[----:B------:R-:W-:Y:S02]  /*2a50*/  IMAD.IADD R14, R10, 0x1, R63 ;  /* 0x000000010a0e7824 */ /* 0x000fe400078e023f */
[----:B------:R-:W-:Y:S01]  /*2a60*/  IMAD.IADD R15, R9, 0x1, R62 ;  /* 0x00000001090f7824 */ /* 0x000fe200078e023e */
[----:B------:R-:W-:-:S04]  /*2a70*/  ISETP.NE.AND P0, PT, R16, 0x2, PT ;  /* 0x000000021000780c */ /* 0x000fc80003f05270 */
[----:B------:R-:W-:Y:S02]  /*2a80*/  SEL R2, RZ, 0x1, P0 ;  /* 0x00000001ff027807 */ /* 0x000fe40000000000 */
[----:B------:R-:W-:Y:S02]  /*2a90*/  SEL R16, R16, RZ, P0 ;  /* 0x000000ff10107207 */ /* 0x000fe40000000000 */
[----:B------:R-:W-:Y:S01]  /*2aa0*/  LOP3.LUT R13, R13, R2, RZ, 0x3c, !PT ;  /* 0x000000020d0d7212 */ /* 0x000fe200078e3cff */
[----:B------:R-:W-:Y:S06]  /*2ab0*/  @P2 BRA `(.L_x_46) ;  /* 0xffffffec00302947 */ /* 0x000fec000383ffff */
[----:B------:R-:W-:Y:S01]  /*2ac0*/  UIADD3 UR21, UPT, UPT, UR21, 0x20, URZ ;  /* 0x0000002015157890 */ /* 0x000fe2000fffe0ff */
[----:B------:R-:W-:-:S03]  /*2ad0*/  SHF.L.U32 R2, R17, 0x1f, RZ ;  /* 0x0000001f11027819 */ /* 0x000fc600000006ff */
[----:B------:R-:W-:-:S09]  /*2ae0*/  ULEA UR4, UR23, UR21, 0x3 ;  /* 0x0000001517047291 */ /* 0x000fd2000f8e18ff */
[----:B------:R-:W1:Y:S02]  /*2af0*/  SYNCS.PHASECHK.TRANS64.TRYWAIT P0, [UR4], R2 ;  /* 0x00000002ff0075a7 */ /* 0x000e640008001104 */
[----:B-1----:R-:W-:Y:S05]  /*2b00*/  @!P0 BRA `(.L_x_47) ;  /* 0x00000054003c8947 */ /* 0x002fea0003800000 */
.L_x_142:
[----:B------:R-:W-:-:S04]  /*2b10*/  UIADD3 UR4, UPT, UPT, UR23, 0x1, URZ ;  /* 0x0000000117047890 */ /* 0x000fc8000fffe0ff */
[----:B------:R-:W-:-:S04]  /*2b20*/  UISETP.NE.AND UP0, UPT, UR4, 0x4, UPT ;  /* 0x000000040400788c */ /* 0x000fc8000bf05270 */
[----:B------:R-:W-:Y:S02]  /*2b30*/  USEL UR6, URZ, 0x1, UP0 ;  /* 0x00000001ff067887 */ /* 0x000fe40008000000 */
[----:B------:R-:W-:-:S04]  /*2b40*/  USEL UR4, UR4, URZ, UP0 ;  /* 0x000000ff04047287 */ /* 0x000fc80008000000 */
[----:B------:R-:W-:Y:S01]  /*2b50*/  ULEA UR5, UR4, UR21, 0x3 ;  /* 0x0000001504057291 */ /* 0x000fe2000f8e18ff */
[----:B-1----:R-:W-:-:S04]  /*2b60*/  LOP3.LUT R2, R17, UR6, RZ, 0x3c, !PT ;  /* 0x0000000611027c12 */ /* 0x002fc8000f8e3cff */
[----:B------:R-:W-:-:S04]  /*2b70*/  SHF.L.U32 R3, R2, 0x1f, RZ ;  /* 0x0000001f02037819 */ /* 0x000fc800000006ff */
[----:B------:R-:W1:Y:S02]  /*2b80*/  SYNCS.PHASECHK.TRANS64.TRYWAIT P0, [UR5], R3 ;  /* 0x00000003ff0075a7 */ /* 0x000e640008001105 */
[----:B-1----:R-:W-:Y:S05]  /*2b90*/  @!P0 BRA `(.L_x_48) ;  /* 0x0000005400308947 */ /* 0x002fea0003800000 */
.L_x_144:
[----:B------:R-:W-:-:S04]  /*2ba0*/  UIADD3 UR4, UPT, UPT, UR4, 0x1, URZ ;  /* 0x0000000104047890 */ /* 0x000fc8000fffe0ff */
[----:B------:R-:W-:-:S04]  /*2bb0*/  UISETP.NE.AND UP0, UPT, UR4, 0x4, UPT ;  /* 0x000000040400788c */ /* 0x000fc8000bf05270 */
[----:B------:R-:W-:Y:S02]  /*2bc0*/  USEL UR6, URZ, 0x1, UP0 ;  /* 0x00000001ff067887 */ /* 0x000fe40008000000 */
[----:B------:R-:W-:-:S04]  /*2bd0*/  USEL UR4, UR4, URZ, UP0 ;  /* 0x000000ff04047287 */ /* 0x000fc80008000000 */
[----:B------:R-:W-:Y:S01]  /*2be0*/  ULEA UR5, UR4, UR21, 0x3 ;  /* 0x0000001504057291 */ /* 0x000fe2000f8e18ff */
[----:B------:R-:W-:-:S04]  /*2bf0*/  LOP3.LUT R2, R2, UR6, RZ, 0x3c, !PT ;  /* 0x0000000602027c12 */ /* 0x000fc8000f8e3cff */
[----:B-1----:R-:W-:-:S04]  /*2c00*/  SHF.L.U32 R3, R2, 0x1f, RZ ;  /* 0x0000001f02037819 */ /* 0x002fc800000006ff */
[----:B------:R-:W1:Y:S02]  /*2c10*/  SYNCS.PHASECHK.TRANS64.TRYWAIT P0, [UR5], R3 ;  /* 0x00000003ff0075a7 */ /* 0x000e640008001105 */
[----:B-1----:R-:W-:Y:S05]  /*2c20*/  @!P0 BRA `(.L_x_49) ;  /* 0x0000005400248947 */ /* 0x002fea0003800000 */
.L_x_146:
[----:B------:R-:W-:-:S04]  /*2c30*/  UIADD3 UR4, UPT, UPT, UR4, 0x1, URZ ;  /* 0x0000000104047890 */ /* 0x000fc8000fffe0ff */
[----:B------:R-:W-:-:S04]  /*2c40*/  UISETP.NE.AND UP0, UPT, UR4, 0x4, UPT ;  /* 0x000000040400788c */ /* 0x000fc8000bf05270 */
[----:B------:R-:W-:Y:S02]  /*2c50*/  USEL UR5, URZ, 0x1, UP0 ;  /* 0x00000001ff057887 */ /* 0x000fe40008000000 */
[----:B------:R-:W-:-:S04]  /*2c60*/  USEL UR4, UR4, URZ, UP0 ;  /* 0x000000ff04047287 */ /* 0x000fc80008000000 */
[----:B------:R-:W-:Y:S01]  /*2c70*/  ULEA UR4, UR4, UR21, 0x3 ;  /* 0x0000001504047291 */ /* 0x000fe2000f8e18ff */
[----:B------:R-:W-:-:S04]  /*2c80*/  LOP3.LUT R2, R2, UR5, RZ, 0x3c, !PT ;  /* 0x0000000502027c12 */ /* 0x000fc8000f8e3cff */
[----:B------:R-:W-:Y:S01]  /*2c90*/  SHF.L.U32 R2, R2, 0x1f, RZ ;  /* 0x0000001f02027819 */ /* 0x000fe200000006ff */
[----:B-1-3--:R-:W-:-:S07]  /*2ca0*/  IMAD.U32 R0, RZ, RZ, UR4 ;  /* 0x00000004ff007e24 */ /* 0x00afce000f8e00ff */
.L_x_50:
[----:B-1----:R1:W2:Y:S02]  /*2cb0*/  SYNCS.PHASECHK.TRANS64.TRYWAIT P0, [R0+URZ], R2 ;  /* 0x00000002000075a7 */ /* 0x0022a400080011ff */
[----:B--2---:R-:W-:Y:S05]  /*2cc0*/  @!P0 NANOSLEEP.SYNCS 0x989680 ;  /* 0x009896800000895d */ /* 0x004fea0003900000 */
[----:B------:R-:W2:Y:S02]  /*2cd0*/  @!P0 SYNCS.PHASECHK.TRANS64 P0, [R0+URZ], R2 ;  /* 0x00000002000085a7 */ /* 0x000ea400080010ff */
[----:B--2---:R-:W-:Y:S05]  /*2ce0*/  @P0 EXIT ;  /* 0x000000000000094d */ /* 0x004fea0003800000 */
[----:B------:R-:W-:Y:S05]  /*2cf0*/  BRA `(.L_x_50) ;  /* 0xfffffffc00ec7947 */ /* 0x000fea000383ffff */
.L_x_22:
[----:B------:R-:W-:-:S04]  /*2d00*/  UISETP.NE.AND UP1, UPT, UR47, URZ, UPT ;  /* 0x000000ff2f00728c */ /* 0x000fc8000bf25270 */
[----:B------:R-:W-:-:S09]  /*2d10*/  UISETP.NE.OR UP1, UPT, UR10, 0x1, UP1 ;  /* 0x000000010a00788c */ /* 0x000fd20008f25670 */
[----:B------:R-:W-:Y:S05]  /*2d20*/  BRA.U UP1, `(.L_x_51) ;  /* 0x00000005014c7547 */ /* 0x000fea000b800000 */
[----:B------:R-:W-:Y:S01]  /*2d30*/  HFMA2 R11, -RZ, RZ, 0, 0 ;  /* 0x00000000ff0b7431 */ /* 0x000fe200000001ff */
[----:B------:R-:W-:Y:S01]  /*2d40*/  ISETP.GE.U32.AND P2, PT, R10, 0x2, PT ;  /* 0x000000020a00780c */ /* 0x000fe20003f46070 */
[----:B------:R-:W-:Y:S01]  /*2d50*/  IMAD.MOV.U32 R12, RZ, RZ, 0x1 ;  /* 0x00000001ff0c7424 */ /* 0x000fe200078e00ff */
[----:B------:R-:W-:Y:S01]  /*2d60*/  CS2R R8, SRZ ;  /* 0x0000000000087805 */ /* 0x000fe2000001ff00 */
[----:B------:R-:W-:Y:S01]  /*2d70*/  IMAD.MOV.U32 R3, RZ, RZ, RZ ;  /* 0x000000ffff037224 */ /* 0x000fe200078e00ff */
[----:B------:R-:W-:Y:S01]  /*2d80*/  UMOV UR6, 0x400 ;  /* 0x0000040000067882 */ /* 0x000fe20000000000 */
[----:B------:R-:W-:Y:S01]  /*2d90*/  UMOV UR5, URZ ;  /* 0x000000ff00057c82 */ /* 0x000fe20008000000 */
[----:B------:R-:W-:-:S12]  /*2da0*/  ULEA UR6, UR47, UR6, 0x18 ;  /* 0x000000062f067291 */ /* 0x000fd8000f8ec0ff */
.L_x_55:
[----:B------:R-:W-:Y:S02]  /*2db0*/  LEA R0, R3, UR6, 0x3 ;  /* 0x0000000603007c11 */ /* 0x000fe4000f8e18ff */
[----:B------:R-:W-:-:S03]  /*2dc0*/  SHF.L.U32 R4, R8, 0x1f, RZ ;  /* 0x0000001f08047819 */ /* 0x000fc600000006ff */
[----:B------:R-:W-:Y:S01]  /*2dd0*/  VIADD R5, R0, 0xf0 ;  /* 0x000000f000057836 */ /* 0x000fe20000000000 */
[----:B------:R-:W1:Y:S02]  /*2de0*/  SYNCS.PHASECHK.TRANS64.TRYWAIT P0, [R0+URZ+0xe0], R4 ;  /* 0x0000e004000075a7 */ /* 0x000e6400080011ff */
[----:B-1----:R-:W-:Y:S05]  /*2df0*/  @!P0 BRA `(.L_x_52) ;  /* 0x0000005000c88947 */ /* 0x002fea0003800000 */
.L_x_147:
[----:B------:R-:W-:Y:S01]  /*2e00*/  ULEA UR4, UR5, UR6, 0x3 ;  /* 0x0000000605047291 */ /* 0x000fe2000f8e18ff */
[----:B-1----:R-:W-:Y:S01]  /*2e10*/  PRMT R0, RZ, 0x654, R5 ;  /* 0x00000654ff007816 */ /* 0x002fe20000000005 */
[----:B------:R-:W-:Y:S01]  /*2e20*/  @!P2 IMAD.MOV.U32 R4, RZ, RZ, 0x10 ;  /* 0x00000010ff04a424 */ /* 0x000fe200078e00ff */
[----:B------:R-:W-:Y:S01]  /*2e30*/  SHF.L.U32 R5, R12, 0x1f, RZ ;  /* 0x0000001f0c057819 */ /* 0x000fe200000006ff */
[----:B------:R-:W-:Y:S01]  /*2e40*/  UIADD3 UR7, UPT, UPT, UR4, 0x80, URZ ;  /* 0x0000008004077890 */ /* 0x000fe2000fffe0ff */
[----:B------:R1:W-:Y:S05]  /*2e50*/  SYNCS.ARRIVE.TRANS64.RED.A1T0 RZ, [R0+URZ], RZ ;  /* 0x000000ff00ff79a7 */ /* 0x0003ea00081004ff */
[----:B------:R-:W-:Y:S01]  /*2e60*/  IMAD.U32 R6, RZ, RZ, UR7 ;  /* 0x00000007ff067e24 */ /* 0x000fe2000f8e00ff */
[----:B------:R-:W2:Y:S04]  /*2e70*/  SYNCS.PHASECHK.TRANS64.TRYWAIT P0, [UR4+0x90], R5 ;  /* 0x00009005ff0075a7 */ /* 0x000ea80008001104 */
[----:B------:R-:W-:Y:S01]  /*2e80*/  PRMT R6, R10, 0x654, R6 ;  /* 0x000006540a067816 */ /* 0x000fe20000000006 */
[----:B-12---:R-:W-:Y:S06]  /*2e90*/  @!P0 BRA `(.L_x_53) ;  /* 0x0000005000b48947 */ /* 0x006fec0003800000 */
.L_x_149:
[----:B------:R-:W-:Y:S01]  /*2ea0*/  ULEA UR8, UR5, UR6, 0x4 ;  /* 0x0000000605087291 */ /* 0x000fe2000f8e20ff */
[----:B------:R-:W-:Y:S01]  /*2eb0*/  SEL R2, R6, R2, !P2 ;  /* 0x0000000206027207 */ /* 0x000fe20005000000 */
[----:B------:R-:W-:Y:S01]  /*2ec0*/  UIADD3 UR9, UPT, UPT, UR4, 0x80, URZ ;  /* 0x0000008004097890 */ /* 0x000fe2000fffe0ff */
[----:B-1----:R-:W-:Y:S01]  /*2ed0*/  LEA R0, R11, UR6, 0x3 ;  /* 0x000000060b007c11 */ /* 0x002fe2000f8e18ff */
[----:B------:R-:W-:Y:S01]  /*2ee0*/  UIADD3 UR8, UPT, UPT, UR8, 0x110, URZ ;  /* 0x0000011008087890 */ /* 0x000fe2000fffe0ff */
[----:B------:R1:W-:Y:S01]  /*2ef0*/  @!P2 SYNCS.ARRIVE.TRANS64.RED RZ, [R2+URZ], R4 ;  /* 0x0000000402ffa9a7 */ /* 0x0003e200080004ff */
[----:B------:R-:W-:Y:S01]  /*2f00*/  UIADD3 UR4, UPT, UPT, UR5, 0x1, URZ ;  /* 0x0000000105047890 */ /* 0x000fe2000fffe0ff */
[----:B------:R-:W-:-:S03]  /*2f10*/  VIADD R3, R3, 0x1 ;  /* 0x0000000103037836 */ /* 0x000fc60000000000 */
[----:B------:R-:W-:Y:S02]  /*2f20*/  UISETP.NE.AND UP0, UPT, UR4, 0x2, UPT ;  /* 0x000000020400788c */ /* 0x000fe4000bf05270 */
[----:B------:R-:W-:Y:S01]  /*2f30*/  ISETP.NE.AND P0, PT, R3, 0x2, PT ;  /* 0x000000020300780c */ /* 0x000fe20003f05270 */
[----:B------:R-:W-:Y:S06]  /*2f40*/  UGETNEXTWORKID.BROADCAST [UR8], [UR9] ;  /* 0x00000000080073ca */ /* 0x000fec0008000100 */
[----:B------:R-:W-:Y:S02]  /*2f50*/  USEL UR7, URZ, 0x1, UP0 ;  /* 0x00000001ff077887 */ /* 0x000fe40008000000 */
[----:B------:R-:W-:-:S04]  /*2f60*/  USEL UR5, UR4, URZ, UP0 ;  /* 0x000000ff04057287 */ /* 0x000fc80008000000 */
[----:B------:R-:W-:Y:S02]  /*2f70*/  LOP3.LUT R12, R12, UR7, RZ, 0x3c, !PT ;  /* 0x000000070c0c7c12 */ /* 0x000fe4000f8e3cff */
[----:B-1----:R-:W-:-:S04]  /*2f80*/  SHF.L.U32 R4, R9, 0x1f, RZ ;  /* 0x0000001f09047819 */ /* 0x002fc800000006ff */
[----:B------:R-:W1:Y:S02]  /*2f90*/  SYNCS.PHASECHK.TRANS64.TRYWAIT P1, [R0+URZ+0x80], R4 ;  /* 0x00008004000075a7 */ /* 0x000e6400080211ff */
[----:B-1----:R-:W-:Y:S05]  /*2fa0*/  @!P1 BRA `(.L_x_54) ;  /* 0x0000005000889947 */ /* 0x002fea0003800000 */
.L_x_150:
[----:B-1----:R-:W-:Y:S01]  /*2fb0*/  LEA R4, R11, UR6, 0x4 ;  /* 0x000000060b047c11 */ /* 0x002fe2000f8e20ff */
[----:B------:R-:W-:Y:S01]  /*2fc0*/  VIADD R0, R0, 0x90 ;  /* 0x0000009000007836 */ /* 0x000fe20000000000 */
[----:B------:R-:W-:Y:S01]  /*2fd0*/  SEL R3, R3, RZ, P0 ;  /* 0x000000ff03037207 */ /* 0x000fe20000000000 */
[----:B------:R-:W-:-:S03]  /*2fe0*/  VIADD R11, R11, 0x1 ;  /* 0x000000010b0b7836 */ /* 0x000fc60000000000 */
[----:B------:R-:W1:Y:S01]  /*2ff0*/  LDS.128 R4, [R4+0x110] ;  /* 0x0001100004047984 */ /* 0x000e620000000c00 */
[----:B------:R-:W-:Y:S02]  /*3000*/  PRMT R0, RZ, 0x654, R0 ;  /* 0x00000654ff007816 */ /* 0x000fe40000000000 */
[C---:B------:R-:W-:Y:S01]  /*3010*/  ISETP.NE.AND P1, PT, R11.reuse, 0x2, PT ;  /* 0x000000020b00780c */ /* 0x040fe20003f25270 */
[----:B------:R-:W-:Y:S01]  /*3020*/  @!PT LDS RZ, [RZ] ;  /* 0x00000000fffff984 */ /* 0x000fe20000000800 */
[----:B------:R-:W-:Y:S01]  /*3030*/  @!PT LDS RZ, [RZ] ;  /* 0x00000000fffff984 */ /* 0x000fe20000000800 */
[----:B------:R-:W-:Y:S01]  /*3040*/  @!PT LDS RZ, [RZ] ;  /* 0x00000000fffff984 */ /* 0x000fe20000000800 */
[----:B------:R-:W-:Y:S01]  /*3050*/  @!PT LDS RZ, [RZ] ;  /* 0x00000000fffff984 */ /* 0x000fe20000000800 */
[----:B------:R2:W-:Y:S06]  /*3060*/  MEMBAR.ALL.CTA ;  /* 0x0000000000007992 */ /* 0x0005ec0000008000 */
[----:B--2---:R-:W2:Y:S01]  /*3070*/  FENCE.VIEW.ASYNC.S ;  /* 0x00000000000073c6 */ /* 0x004ea20000000000 */
[----:B------:R-:W-:Y:S01]  /*3080*/  SEL R11, R11, RZ, P1 ;  /* 0x000000ff0b0b7207 */ /* 0x000fe20000800000 */
[----:B--2---:R2:W-:Y:S01]  /*3090*/  SYNCS.ARRIVE.TRANS64.RED.A1T0 RZ, [R0+URZ], RZ ;  /* 0x000000ff00ff79a7 */ /* 0x0045e200081004ff */
[----:B-1----:R-:W-:-:S02]  /*30a0*/  LOP3.LUT P3, RZ, R6, 0x1, RZ, 0xc0, !PT ;  /* 0x0000000106ff7812 */ /* 0x002fc4000786c0ff */
[----:B------:R-:W-:-:S04]  /*30b0*/  SEL R4, RZ, 0x1, P1 ;  /* 0x00000001ff047807 */ /* 0x000fc80000800000 */
[----:B------:R-:W-:Y:S02]  /*30c0*/  LOP3.LUT R9, R9, R4, RZ, 0x3c, !PT ;  /* 0x0000000409097212 */ /* 0x000fe400078e3cff */
[----:B--2---:R-:W-:-:S04]  /*30d0*/  SEL R0, RZ, 0x1, P0 ;  /* 0x00000001ff007807 */ /* 0x004fc80000000000 */
[----:B------:R-:W-:Y:S01]  /*30e0*/  LOP3.LUT R8, R8, R0, RZ, 0x3c, !PT ;  /* 0x0000000008087212 */ /* 0x000fe200078e3cff */
[----:B------:R-:W-:Y:S06]  /*30f0*/  @P3 BRA `(.L_x_55) ;  /* 0xfffffffc002c3947 */ /* 0x000fec000383ffff */
[----:B------:R-:W-:Y:S01]  /*3100*/  ULEA UR4, UR5, UR6, 0x3 ;  /* 0x0000000605047291 */ /* 0x000fe2000f8e18ff */
[----:B------:R-:W-:-:S08]  /*3110*/  SHF.L.U32 R2, R12, 0x1f, RZ ;  /* 0x0000001f0c027819 */ /* 0x000fd000000006ff */
[----:B------:R-:W1:Y:S02]  /*3120*/  SYNCS.PHASECHK.TRANS64 P0, [UR4+0x90], R2 ;  /* 0x00009002ff0075a7 */ /* 0x000e640008001004 */
[----:B-1----:R-:W-:Y:S05]  /*3130*/  @P0 BRA `(.L_x_56) ;  /* 0x0000000000080947 */ /* 0x002fea0003800000 */
[----:B------:R-:W1:Y:S02]  /*3140*/  SYNCS.PHASECHK.TRANS64.TRYWAIT P0, [UR4+0x90], R2 ;  /* 0x00009002ff0075a7 */ /* 0x000e640008001104 */
[----:B-1----:R-:W-:Y:S05]  /*3150*/  @!P0 BRA `(.L_x_57) ;  /* 0x0000005000308947 */ /* 0x002fea0003800000 */
.L_x_56:
[----:B------:R-:W-:-:S04]  /*3160*/  UIADD3 UR7, UPT, UPT, UR5, 0x1, URZ ;  /* 0x0000000105077890 */ /* 0x000fc8000fffe0ff */
[----:B------:R-:W-:-:S04]  /*3170*/  UISETP.NE.AND UP0, UPT, UR7, 0x2, UPT ;  /* 0x000000020700788c */ /* 0x000fc8000bf05270 */
[----:B------:R-:W-:Y:S02]  /*3180*/  USEL UR8, URZ, 0x1, UP0 ;  /* 0x00000001ff087887 */ /* 0x000fe40008000000 */
[----:B------:R-:W-:-:S04]  /*3190*/  USEL UR7, UR7, URZ, UP0 ;  /* 0x000000ff07077287 */ /* 0x000fc80008000000 */
[----:B------:R-:W-:Y:S01]  /*31a0*/  ULEA UR7, UR7, UR6, 0x3 ;  /* 0x0000000607077291 */ /* 0x000fe2000f8e18ff */
[----:B-1----:R-:W-:-:S04]  /*31b0*/  LOP3.LUT R2, R12, UR8, RZ, 0x3c, !PT ;  /* 0x000000080c027c12 */ /* 0x002fc8000f8e3cff */
[----:B------:R-:W-:-:S04]  /*31c0*/  SHF.L.U32 R0, R2, 0x1f, RZ ;  /* 0x0000001f02007819 */ /* 0x000fc800000006ff */
[----:B------:R-:W1:Y:S02]  /*31d0*/  SYNCS.PHASECHK.TRANS64 P0, [UR7+0x90], R0 ;  /* 0x00009000ff0075a7 */ /* 0x000e640008001007 */
[----:B-1----:R-:W-:Y:S05]  /*31e0*/  @P0 EXIT ;  /* 0x000000000000094d */ /* 0x002fea0003800000 */
[----:B------:R-:W-:Y:S02]  /*31f0*/  SHF.L.U32 R2, R2, 0x1f, RZ ;  /* 0x0000001f02027819 */ /* 0x000fe400000006ff */
[----:B------:R-:W-:-:S07]  /*3200*/  MOV R0, UR7 ;  /* 0x0000000700007c02 */ /* 0x000fce0008000f00 */
.L_x_58:
[----:B-1----:R1:W2:Y:S02]  /*3210*/  SYNCS.PHASECHK.TRANS64.TRYWAIT P0, [R0+URZ+0x90], R2 ;  /* 0x00009002000075a7 */ /* 0x0022a400080011ff */
[----:B--2---:R-:W-:Y:S05]  /*3220*/  @!P0 NANOSLEEP.SYNCS 0x989680 ;  /* 0x009896800000895d */ /* 0x004fea0003900000 */
[----:B------:R-:W2:Y:S02]  /*3230*/  @!P0 SYNCS.PHASECHK.TRANS64 P0, [R0+URZ+0x90], R2 ;  /* 0x00009002000085a7 */ /* 0x000ea400080010ff */
[----:B--2---:R-:W-:Y:S05]  /*3240*/  @P0 EXIT ;  /* 0x000000000000094d */ /* 0x004fea0003800000 */
[----:B------:R-:W-:Y:S05]  /*3250*/  BRA `(.L_x_58) ;  /* 0xfffffffc00ec7947 */ /* 0x000fea000383ffff */
.L_x_51:
[----:B------:R-:W-:Y:S05]  /*3260*/  BRA.U UP4, `(.L_x_59) ;  /* 0x00000019044c7547 */ /* 0x000fea000b800000 */
[----:B------:R-:W-:Y:S01]  /*3270*/  UMOV UR4, 0x40 ;  /* 0x0000004000047882 */ /* 0x000fe20000000000 */
[----:B------:R-:W-:Y:S01]  /*3280*/  NOP ;  /* 0x0000000000007918 */ /* 0x000fe20000000000 */
[----:B------:R-:W-:Y:S01]  /*3290*/  ULEA UR5, UR47, UR4, 0x18 ;  /* 0x000000042f057291 */ /* 0x000fe2000f8ec0ff */
[----:B------:R-:W-:Y:S02]  /*32a0*/  UMOV UR6, 0x400 ;  /* 0x0000040000067882 */ /* 0x000fe40000000000 */
[----:B------:R-:W-:-:S06]  /*32b0*/  ULEA UR6, UR47, UR6, 0x18 ;  /* 0x000000062f067291 */ /* 0x000fcc000f8ec0ff */
[----:B------:R-:W1:Y:S02]  /*32c0*/  LDS.U8 R2, [UR5+0x1c] ;  /* 0x00001c05ff027984 */ /* 0x000e640008000000 */
[----:B-1----:R-:W-:-:S13]  /*32d0*/  ISETP.NE.AND P0, PT, R2, RZ, PT ;  /* 0x000000ff0200720c */ /* 0x002fda0003f05270 */
[----:B------:R-:W-:Y:S05]  /*32e0*/  @P0 BRA `(.L_x_60) ;  /* 0x0000000400180947 */ /* 0x000fea0003800000 */
[----:B------:R-:W-:Y:S01]  /*32f0*/  R2UR UR4, R12 ;  /* 0x000000000c0472ca */ /* 0x000fe200000e0000 */
[----:B------:R-:W-:-:S12]  /*3300*/  UIADD3 UR7, UPT, UPT, UR5, 0x8, URZ ;  /* 0x0000000805077890 */ /* 0x000fd8000fffe0ff */
[----:B------:R-:W-:-:S09]  /*3310*/  UISETP.NE.U32.AND UP0, UPT, UR4, 0x1, UPT ;  /* 0x000000010400788c */ /* 0x000fd2000bf05070 */
[----:B------:R-:W-:Y:S05]  /*3320*/  BRA.U !UP0, `(.L_x_61) ;  /* 0x0000000108a47547 */ /* 0x000fea000b800000 */
[----:B------:R-:W-:Y:S01]  /*3330*/  ELECT P0, URZ, PT ;  /* 0x0000000000ff782f */ /* 0x000fe20003800000 */
[----:B------:R-:W-:-:S12]  /*3340*/  BSSY B0, `(.L_x_61) ;  /* 0x0000027000007945 */ /* 0x000fd80003800000 */
[----:B------:R-:W-:Y:S05]  /*3350*/  @!P0 BRA `(.L_x_62) ;  /* 0x0000000000948947 */ /* 0x000fea0003800000 */
[----:B------:R-:W-:-:S05]  /*3360*/  UMOV UR4, 0x10 ;  /* 0x0000001000047882 */ /* 0x000fca0000000000 */
[----:B------:R-:W-:Y:S04]  /*3370*/  DEPBAR.LE SB1, 0x36 ;  /* 0x00009d800000791a */ /* 0x000fe80000000000 */
[----:B------:R-:W1:Y:S02]  /*3380*/  UTCATOMSWS.2CTA.FIND_AND_SET.ALIGN UP1, UR4, UR4 ;  /* 0x00000004000475e3 */ /* 0x000e640008220800 */
[----:B-1----:R-:W-:Y:S01]  /*3390*/  MOV R10, UR4 ;  /* 0x00000004000a7c02 */ /* 0x002fe20008000f00 */
[----:B------:R-:W-:Y:S06]  /*33a0*/  BRA.U UP1, `(.L_x_63) ;  /* 0x0000000101187547 */ /* 0x000fec000b800000 */
.L_x_64:
[----:B------:R-:W-:Y:S05]  /*33b0*/  NANOSLEEP 0x64 ;  /* 0x000000640000795d */ /* 0x000fea0003800000 */
[----:B------:R-:W-:-:S05]  /*33c0*/  UMOV UR4, 0x10 ;  /* 0x0000001000047882 */ /* 0x000fca0000000000 */
[----:B------:R-:W-:Y:S04]  /*33d0*/  DEPBAR.LE SB1, 0x36 ;  /* 0x00009d800000791a */ /* 0x000fe80000000000 */
[----:B------:R-:W1:Y:S02]  /*33e0*/  UTCATOMSWS.2CTA.FIND_AND_SET.ALIGN UP1, UR4, UR4 ;  /* 0x00000004000475e3 */ /* 0x000e640008220800 */
[----:B-1----:R-:W-:Y:S01]  /*33f0*/  MOV R10, UR4 ;  /* 0x00000004000a7c02 */ /* 0x002fe20008000f00 */
[----:B------:R-:W-:Y:S05]  /*3400*/  BRA.U !UP1, `(.L_x_64) ;  /* 0xfffffffd09e87547 */ /* 0x000fea000b83ffff */
.L_x_63:
[----:B------:R-:W1:Y:S01]  /*3410*/  LDS R5, [UR5+0x10] ;  /* 0x00001005ff057984 */ /* 0x000e620008000800 */
[----:B------:R-:W-:Y:S01]  /*3420*/  R2UR UR4, R11 ;  /* 0x000000000b0472ca */ /* 0x000fe200000e0000 */
[----:B------:R-:W-:-:S04]  /*3430*/  IMAD.U32 R3, RZ, RZ, UR6 ;  /* 0x00000006ff037e24 */ /* 0x000fc8000f8e00ff */
[----:B------:R-:W-:-:S08]  /*3440*/  VIADD R3, R3, 0x130 ;  /* 0x0000013003037836 */ /* 0x000fd00000000000 */
[----:B------:R-:W-:Y:S02]  /*3450*/  MOV R2, UR4 ;  /* 0x0000000400027c02 */ /* 0x000fe40008000f00 */
[----:B-1----:R-:W-:-:S04]  /*3460*/  SHF.L.U32 R5, R5, 0x1f, RZ ;  /* 0x0000001f05057819 */ /* 0x002fc800000006ff */
[----:B------:R-:W1:Y:S02]  /*3470*/  SYNCS.PHASECHK.TRANS64.TRYWAIT P0, [UR5+0x8], R5 ;  /* 0x00000805ff0075a7 */ /* 0x000e640008001105 */
[----:B-1----:R-:W-:Y:S05]  /*3480*/  @P0 BRA `(.L_x_65) ;  /* 0x0000000000080947 */ /* 0x002fea0003800000 */
[----:B------:R-:W1:Y:S02]  /*3490*/  SYNCS.PHASECHK.TRANS64.TRYWAIT P0, [UR5+0x8], R5 ;  /* 0x00000805ff0075a7 */ /* 0x000e640008001105 */
[----:B-1----:R-:W-:Y:S05]  /*34a0*/  @!P0 BRA `(.L_x_66) ;  /* 0x0000004c00748947 */ /* 0x002fea0003800000 */
.L_x_65:
[----:B------:R-:W-:Y:S01]  /*34b0*/  R2UR UR4, R11 ;  /* 0x000000000b0472ca */ /* 0x000fe200000e0000 */
[----:B-1----:R-:W-:Y:S02]  /*34c0*/  HFMA2 R4, -RZ, RZ, 0, 5.9604644775390625e-08 ;  /* 0x00000001ff047431 */ /* 0x002fe400000001ff */
[----:B------:R-:W-:Y:S01]  /*34d0*/  IMAD.MOV.U32 R7, RZ, RZ, 0xffff ;  /* 0x0000ffffff077424 */ /* 0x000fe200078e00ff */
[----:B------:R-:W-:Y:S01]  /*34e0*/  PRMT R2, R2, 0x654, R3 ;  /* 0x0000065402027816 */ /* 0x000fe20000000003 */
[----:B------:R-:W-:Y:S02]  /*34f0*/  IMAD.MOV.U32 R5, RZ, RZ, 0x4 ;  /* 0x00000004ff057424 */ /* 0x000fe400078e00ff */
[----:B------:R-:W-:Y:S01]  /*3500*/  IMAD.SHL.U32 R9, R10, 0x20, RZ ;  /* 0x000000200a097824 */ /* 0x000fe200078e00ff */
[-C--:B------:R-:W-:Y:S02]  /*3510*/  SHF.L.U32 R7, R7, R10.reuse, RZ ;  /* 0x0000000a07077219 */ /* 0x080fe400000006ff */
[----:B------:R-:W-:-:S03]  /*3520*/  SHF.L.U32 R6, R4, R10, RZ ;  /* 0x0000000a04067219 */ /* 0x000fc600000006ff */
[----:B------:R-:W-:-:S06]  /*3530*/  UPRMT UR4, UR4, 0x654, UR7 ;  /* 0x0000065404047896 */ /* 0x000fcc0008000007 */
[----:B------:R-:W-:-:S03]  /*3540*/  MOV R3, UR4 ;  /* 0x0000000400037c02 */ /* 0x000fc60008000f00 */
[----:B------:R1:W-:Y:S01]  /*3550*/  SYNCS.ARRIVE.TRANS64.RED RZ, [UR4], R5 ;  /* 0x00000005ffff79a7 */ /* 0x0003e20008000404 */
[----:B------:R1:W-:Y:S04]  /*3560*/  STS [UR6+0x130], R9 ;  /* 0x00013009ff007988 */ /* 0x0003e80008000806 */
[----:B------:R1:W-:Y:S04]  /*3570*/  STAS [R2.64], R10 ;  /* 0x0000000a02007dbd */ /* 0x0003e8000c0008ff */
[----:B------:R1:W-:Y:S04]  /*3580*/  ATOMS.OR RZ, [UR5+0x14], R7 ;  /* 0x00001407ffff798c */ /* 0x0003e8000b000005 */
[----:B------:R1:W-:Y:S04]  /*3590*/  ATOMS.OR RZ, [UR5+0x18], R6 ;  /* 0x00001806ffff798c */ /* 0x0003e8000b000005 */
[----:B------:R1:W-:Y:S02]  /*35a0*/  ATOMS.XOR RZ, [UR5+0x10], R4 ;  /* 0x00001004ffff798c */ /* 0x0003e4000b800005 */
.L_x_62:
[----:B------:R-:W-:Y:S05]  /*35b0*/  BSYNC B0 ;  /* 0x0000000000007941 */ /* 0x000fea0003800000 */
.L_x_61:
[----:B------:R-:W-:Y:S05]  /*35c0*/  BRA.U UP0, `(.L_x_67) ;  /* 0x0000000100707547 */ /* 0x000fea000b800000 */
[----:B------:R-:W-:-:S03]  /*35d0*/  UMOV UR4, 0xffffffff ;  /* 0xffffffff00047882 */ /* 0x000fc60000000000 */
[----:B------:R-:W-:Y:S05]  /*35e0*/  BRA.DIV UR4, `(.L_x_68) ;  /* 0x0000004e043c7947 */ /* 0x000fea000b800000 */
[----:B------:R-:W-:-:S13]  /*35f0*/  ELECT P6, URZ, PT ;  /* 0x0000000000ff782f */ /* 0x000fda00038c0000 */
.L_x_154:
[----:B------:R-:W-:Y:S05]  /*3600*/  @!P6 BRA `(.L_x_67) ;  /* 0x000000000060e947 */ /* 0x000fea0003800000 */
[----:B-1----:R-:W1:Y:S02]  /*3610*/  LDS R3, [UR5+0x10] ;  /* 0x00001005ff037984 */ /* 0x002e640008000800 */
[----:B-1----:R-:W-:-:S04]  /*3620*/  SHF.L.U32 R3, R3, 0x1f, RZ ;  /* 0x0000001f03037819 */ /* 0x002fc800000006ff */
[----:B------:R-:W1:Y:S02]  /*3630*/  SYNCS.PHASECHK.TRANS64.TRYWAIT P0, [UR5+0x8], R3 ;  /* 0x00000803ff0075a7 */ /* 0x000e640008001105 */
[----:B-1----:R-:W-:Y:S05]  /*3640*/  @P0 BRA `(.L_x_69) ;  /* 0x0000000000080947 */ /* 0x002fea0003800000 */
[----:B------:R-:W1:Y:S02]  /*3650*/  SYNCS.PHASECHK.TRANS64.TRYWAIT P0, [UR5+0x8], R3 ;  /* 0x00000803ff0075a7 */ /* 0x000e640008001105 */
[----:B-1----:R-:W-:Y:S05]  /*3660*/  @!P0 BRA `(.L_x_70) ;  /* 0x0000004c003c8947 */ /* 0x002fea0003800000 */
.L_x_69:
[----:B------:R-:W2:Y:S01]  /*3670*/  LDS R5, [UR6+0x130] ;  /* 0x00013006ff057984 */ /* 0x000ea20008000800 */
[----:B------:R-:W-:Y:S01]  /*3680*/  R2UR UR4, R11 ;  /* 0x000000000b0472ca */ /* 0x000fe200000e0000 */
[----:B-1----:R-:W-:Y:S02]  /*3690*/  IMAD.MOV.U32 R3, RZ, RZ, 0xffff ;  /* 0x0000ffffff037424 */ /* 0x002fe400078e00ff */
[----:B------:R-:W-:-:S10]  /*36a0*/  IMAD.MOV.U32 R2, RZ, RZ, 0x1 ;  /* 0x00000001ff027424 */ /* 0x000fd400078e00ff */
[----:B------:R-:W-:Y:S01]  /*36b0*/  UPRMT UR4, UR4, 0x654, UR7 ;  /* 0x0000065404047896 */ /* 0x000fe20008000007 */
[----:B--2---:R-:W-:Y:S01]  /*36c0*/  IMAD.SHL.U32 R4, R5, 0x20, RZ ;  /* 0x0000002005047824 */ /* 0x004fe200078e00ff */
[-C--:B------:R-:W-:Y:S02]  /*36d0*/  SHF.L.U32 R3, R3, R5.reuse, RZ ;  /* 0x0000000503037219 */ /* 0x080fe400000006ff */
[----:B------:R-:W-:Y:S02]  /*36e0*/  SHF.L.U32 R5, R2, R5, RZ ;  /* 0x0000000502057219 */ /* 0x000fe400000006ff */
[----:B------:R2:W-:Y:S04]  /*36f0*/  STS [UR6+0x130], R4 ;  /* 0x00013004ff007988 */ /* 0x0005e80008000806 */
[----:B------:R2:W-:Y:S04]  /*3700*/  ATOMS.OR RZ, [UR5+0x14], R3 ;  /* 0x00001403ffff798c */ /* 0x0005e8000b000005 */
[----:B------:R2:W-:Y:S01]  /*3710*/  ATOMS.OR RZ, [UR5+0x18], R5 ;  /* 0x00001805ffff798c */ /* 0x0005e2000b000005 */
[----:B------:R-:W-:Y:S03]  /*3720*/  SYNCS.ARRIVE.TRANS64.RED.A1T0 RZ, [UR4], RZ ;  /* 0x000000ffffff79a7 */ /* 0x000fe60008100404 */
[----:B------:R2:W-:Y:S01]  /*3730*/  ATOMS.XOR RZ, [UR5+0x10], R2 ;  /* 0x00001002ffff798c */ /* 0x0005e2000b800005 */
[----:B------:R-:W-:Y:S05]  /*3740*/  BRA `(.L_x_67) ;  /* 0x0000000000107947 */ /* 0x000fea0003800000 */
.L_x_60:
[----:B------:R-:W-:-:S05]  /*3750*/  MOV R2, 0xffffffff ;  /* 0xffffffff00027802 */ /* 0x000fca0000000f00 */
[----:B------:R1:W-:Y:S02]  /*3760*/  STS [UR6+0x130], R2 ;  /* 0x00013002ff007988 */ /* 0x0003e40008000806 */
[----:B-1----:R-:W-:Y:S02]  /*3770*/  MOV R2, 0x3790 ;  /* 0x0000379000027802 */ /* 0x002fe40000000f00 */
[----:B-----5:R-:W-:Y:S05]  /*3780*/  CALL.REL.NOINC `($__internal_1_$__cuda_sm10x_tcgen05_guardrail_trap_phase_invalid_during_alloc) ;  /* 0x00000050009c7944 */ /* 0x020fea0003c00000 */
.L_x_67:
[----:B------:R-:W-:Y:S05]  /*3790*/  WARPSYNC.ALL ;  /* 0x0000000000007948 */ /* 0x000fea0003800000 */
[----:B------:R-:W3:Y:S01]  /*37a0*/  S2UR UR4, SR_CgaCtaId ;  /* 0x00000000000479c3 */ /* 0x000ee20000008800 */
[----:B------:R-:W-:Y:S01]  /*37b0*/  UMOV UR62, 0x400 ;  /* 0x00000400003e7882 */ /* 0x000fe20000000000 */
[----:B------:R-:W4:Y:S01]  /*37c0*/  LDCU UR7, c[0x0][0x38c] ;  /* 0x00007180ff0777ac */ /* 0x000f220008000800 */
[----:B------:R-:W-:Y:S01]  /*37d0*/  LOP3.LUT R0, R0, 0xffff, RZ, 0xc0, !PT ;  /* 0x0000ffff00007812 */ /* 0x000fe200078ec0ff */
[----:B-1----:R-:W-:Y:S01]  /*37e0*/  IMAD.MOV.U32 R10, RZ, RZ, 0x1 ;  /* 0x00000001ff0a7424 */ /* 0x002fe200078e00ff */
[----:B------:R-:W-:Y:S01]  /*37f0*/  R2UR UR5, R12 ;  /* 0x000000000c0572ca */ /* 0x000fe200000e0000 */
[----:B------:R-:W-:Y:S01]  /*3800*/  UMOV UR9, URZ ;  /* 0x000000ff00097c82 */ /* 0x000fe20008000000 */
[----:B------:R-:W-:Y:S01]  /*3810*/  LOP3.LUT R8, R8, 0xffff, RZ, 0xc0, !PT ;  /* 0x0000ffff08087812 */ /* 0x000fe200078ec0ff */
[----:B------:R-:W-:Y:S01]  /*3820*/  UMOV UR60, URZ ;  /* 0x000000ff003c7c82 */ /* 0x000fe20008000000 */
[----:B------:R-:W-:Y:S01]  /*3830*/  UMOV UR76, 0x0 ;  /* 0x00000000004c7882 */ /* 0x000fe20000000000 */
[----:B------:R-:W-:Y:S01]  /*3840*/  UMOV UR77, 0x8100910 ;  /* 0x08100910004d7882 */ /* 0x000fe20000000000 */
[----:B------:R-:W-:-:S02]  /*3850*/  R2UR UR65, R8 ;  /* 0x00000000084172ca */ /* 0x000fc400000e0000 */
[----:B------:R-:W-:Y:S01]  /*3860*/  CS2R R8, SRZ ;  /* 0x0000000000087805 */ /* 0x000fe2000001ff00 */
[----:B------:R-:W-:Y:S01]  /*3870*/  UMOV UR74, 0x0 ;  /* 0x00000000004a7882 */ /* 0x000fe20000000000 */
[----:B------:R-:W-:Y:S01]  /*3880*/  UMOV UR75, 0x8100910 ;  /* 0x08100910004b7882 */ /* 0x000fe20000000000 */
[----:B------:R-:W-:Y:S01]  /*3890*/  UMOV UR72, 0x0 ;  /* 0x0000000000487882 */ /* 0x000fe20000000000 */
[----:B------:R-:W-:Y:S01]  /*38a0*/  UMOV UR73, 0x8100910 ;  /* 0x0810091000497882 */ /* 0x000fe20000000000 */
[----:B------:R-:W-:Y:S01]  /*38b0*/  UMOV UR70, 0x0 ;  /* 0x0000000000467882 */ /* 0x000fe20000000000 */
[----:B------:R-:W-:Y:S02]  /*38c0*/  UISETP.NE.AND UP2, UPT, UR5, URZ, UPT ;  /* 0x000000ff0500728c */ /* 0x000fe4000bf45270 */
[----:B----4-:R-:W-:Y:S01]  /*38d0*/  UIADD3 UR7, UPT, UPT, UR7, 0x7f, URZ ;  /* 0x0000007f07077890 */ /* 0x010fe2000fffe0ff */
[----:B------:R-:W-:Y:S01]  /*38e0*/  UMOV UR71, 0x8100910 ;  /* 0x0810091000477882 */ /* 0x000fe20000000000 */
[----:B------:R-:W-:Y:S01]  /*38f0*/  UMOV UR68, 0x0 ;  /* 0x0000000000447882 */ /* 0x000fe20000000000 */
[----:B---3--:R-:W-:Y:S01]  /*3900*/  ULEA UR62, UR4, UR62, 0x18 ;  /* 0x0000003e043e7291 */ /* 0x008fe2000f8ec0ff */
[----:B------:R-:W-:-:S02]  /*3910*/  UMOV UR69, 0x8100910 ;  /* 0x0810091000457882 */ /* 0x000fc40000000000 */
[----:B------:R-:W-:Y:S01]  /*3920*/  UMOV UR4, URZ ;  /* 0x000000ff00047c82 */ /* 0x000fe20008000000 */
[----:B------:R-:W-:Y:S01]  /*3930*/  UIADD3 UR6, UPT, UPT, UR62, 0x6400, URZ ;  /* 0x000064003e067890 */ /* 0x000fe2000fffe0ff */
[----:B--2---:R-:W-:Y:S01]  /*3940*/  IMAD.U32 R2, RZ, RZ, UR4 ;  /* 0x00000004ff027e24 */ /* 0x004fe2000f8e00ff */
[----:B------:R-:W-:Y:S02]  /*3950*/  USHF.R.S32.HI UR4, URZ, 0x1f, UR7 ;  /* 0x0000001fff047899 */ /* 0x000fe40008011407 */
[----:B------:R-:W-:Y:S02]  /*3960*/  UIADD3 UR5, UPT, UPT, UR62, 0x26400, URZ ;  /* 0x000264003e057890 */ /* 0x000fe4000fffe0ff */
[----:B------:R-:W-:Y:S02]  /*3970*/  ULEA.HI UR4, UR4, UR7, URZ, 0x7 ;  /* 0x0000000704047291 */ /* 0x000fe4000f8f38ff */
[----:B------:R-:W-:Y:S02]  /*3980*/  USHF.R.U32.HI UR6, URZ, 0x4, UR6 ;  /* 0x00000004ff067899 */ /* 0x000fe40008011606 */
[----:B------:R-:W-:-:S02]  /*3990*/  USHF.R.S32.HI UR8, URZ, 0x7, UR4 ;  /* 0x00000007ff087899 */ /* 0x000fc40008011404 */
[----:B------:R-:W-:Y:S01]  /*39a0*/  USHF.R.U32.HI UR5, URZ, 0x4, UR5 ;  /* 0x00000004ff057899 */ /* 0x000fe20008011605 */
[----:B------:R-:W-:Y:S01]  /*39b0*/  R2UR UR4, R0 ;  /* 0x00000000000472ca */ /* 0x000fe200000e0000 */
[----:B------:R-:W-:Y:S02]  /*39c0*/  UISETP.LT.AND UP0, UPT, UR8, 0x1, UPT ;  /* 0x000000010800788c */ /* 0x000fe4000bf01270 */
[----:B------:R-:W-:Y:S01]  /*39d0*/  ULOP3.LUT UR6, UR6, 0x3fff, URZ, 0xc0, !UPT ;  /* 0x00003fff06067892 */ /* 0x000fe2000f8ec0ff */
[----:B------:R-:W-:Y:S01]  /*39e0*/  IMAD.U32 R13, RZ, RZ, UR8 ;  /* 0x00000008ff0d7e24 */ /* 0x000fe2000f8e00ff */
[----:B------:R-:W-:Y:S02]  /*39f0*/  ULOP3.LUT UR67, UR5, 0x3fff, URZ, 0xc0, !UPT ;  /* 0x00003fff05437892 */ /* 0x000fe4000f8ec0ff */
[----:B------:R-:W-:Y:S02]  /*3a00*/  ULOP3.LUT UR66, UR6, 0x10000, URZ, 0xfc, !UPT ;  /* 0x0001000006427892 */ /* 0x000fe4000f8efcff */
[----:B------:R-:W-:-:S04]  /*3a10*/  ULOP3.LUT UR67, UR67, 0x10000, URZ, 0xfc, !UPT ;  /* 0x0001000043437892 */ /* 0x000fc8000f8efcff */
[----:B------:R-:W-:Y:S01]  /*3a20*/  IMAD.U32 R14, RZ, RZ, UR4 ;  /* 0x00000004ff0e7e24 */ /* 0x000fe2000f8e00ff */
[----:B------:R-:W-:Y:S01]  /*3a30*/  NOP ;  /* 0x0000000000007918 */ /* 0x000fe20000000000 */
[----:B------:R-:W-:Y:S06]  /*3a40*/  BAR.ARV 0x6, 0xa0 ;  /* 0x0182800000007b1d */ /* 0x000fec0000002000 */
[----:B------:R-:W1:Y:S02]  /*3a50*/  LDS R3, [UR62+0x130] ;  /* 0x0001303eff037984 */ /* 0x000e640008000800 */
[----:B-1----:R-:W-:Y:S01]  /*3a60*/  R2UR UR4, R3 ;  /* 0x00000000030472ca */ /* 0x002fe200000e0000 */
[----:B------:R-:W-:-:S12]  /*3a70*/  IMAD.MOV.U32 R3, RZ, RZ, RZ ;  /* 0x000000ffff037224 */ /* 0x000fd800078e00ff */
[----:B------:R-:W-:Y:S01]  /*3a80*/  IMAD.U32 R16, RZ, RZ, UR4 ;  /* 0x00000004ff107e24 */ /* 0x000fe2000f8e00ff */
[----:B------:R-:W-:-:S06]  /*3a90*/  USEL UR4, UR8, 0x1, !UP0 ;  /* 0x0000000108047887 */ /* 0x000fcc000c000000 */
[----:B------:R-:W-:-:S07]  /*3aa0*/  IMAD.U32 R15, RZ, RZ, UR4 ;  /* 0x00000004ff0f7e24 */ /* 0x000fce000f8e00ff */
.L_x_78:
[C---:B------:R-:W-:Y:S02]  /*3ab0*/  LEA R0, R9.reuse, UR62, 0x3 ;  /* 0x0000003e09007c11 */ /* 0x040fe4000f8e18ff */
[----:B------:R-:W-:Y:S02]  /*3ac0*/  SHF.L.U32 R4, R8, 0x1f, RZ ;  /* 0x0000001f08047819 */ /* 0x000fe400000006ff */
[----:B------:R-:W-:Y:S02]  /*3ad0*/  LEA R5, R9, UR62, 0x4 ;  /* 0x0000003e09057c11 */ /* 0x000fe4000f8e20ff */
[----:B------:R-:W1:Y:S02]  /*3ae0*/  SYNCS.PHASECHK.TRANS64.TRYWAIT P0, [R0+URZ+0x80], R4 ;  /* 0x00008004000075a7 */ /* 0x000e6400080011ff */
[----:B-1----:R-:W-:Y:S05]  /*3af0*/  @!P0 BRA `(.L_x_71) ;  /* 0x0000004800308947 */ /* 0x002fea0003800000 */
.L_x_155:
[----:B-1----:R-:W1:Y:S01]  /*3b00*/  LDS.128 R4, [R5+0x110] ;  /* 0x0001100005047984 */ /* 0x002e620000000c00 */
[----:B------:R-:W-:Y:S02]  /*3b10*/  VIADD R0, R0, 0x90 ;  /* 0x0000009000007836 */ /* 0x000fe40000000000 */
[----:B------:R-:W-:Y:S01]  /*3b20*/  VIADD R9, R9, 0x1 ;  /* 0x0000000109097836 */ /* 0x000fe20000000000 */
[----:B------:R-:W-:Y:S01]  /*3b30*/  @!PT LDS RZ, [RZ] ;  /* 0x00000000fffff984 */ /* 0x000fe20000000800 */
[----:B------:R-:W-:Y:S01]  /*3b40*/  @!PT LDS RZ, [RZ] ;  /* 0x00000000fffff984 */ /* 0x000fe20000000800 */
[----:B------:R-:W-:Y:S01]  /*3b50*/  @!PT LDS RZ, [RZ] ;  /* 0x00000000fffff984 */ /* 0x000fe20000000800 */
[----:B------:R-:W-:Y:S01]  /*3b60*/  @!PT LDS RZ, [RZ] ;  /* 0x00000000fffff984 */ /* 0x000fe20000000800 */
[----:B------:R2:W-:Y:S06]  /*3b70*/  MEMBAR.ALL.CTA ;  /* 0x0000000000007992 */ /* 0x0005ec0000008000 */
[----:B--2---:R-:W2:Y:S01]  /*3b80*/  FENCE.VIEW.ASYNC.S ;  /* 0x00000000000073c6 */ /* 0x004ea20000000000 */
[----:B------:R-:W-:-:S04]  /*3b90*/  PRMT R0, RZ, 0x654, R0 ;  /* 0x00000654ff007816 */ /* 0x000fc80000000000 */
[----:B--2---:R2:W-:Y:S01]  /*3ba0*/  SYNCS.ARRIVE.TRANS64.RED.A1T0 RZ, [R0+URZ], RZ ;  /* 0x000000ff00ff79a7 */ /* 0x0045e200081004ff */
[----:B-1----:R-:W-:Y:S01]  /*3bb0*/  LOP3.LUT P1, RZ, R6, 0x1, RZ, 0xc0, !PT ;  /* 0x0000000106ff7812 */ /* 0x002fe2000782c0ff */
[----:B--2---:R-:W-:-:S12]  /*3bc0*/  BRA.U UP2, `(.L_x_72) ;  /* 0x00000009022c7547 */ /* 0x004fd8000b800000 */
[----:B------:R-:W1:Y:S01]  /*3bd0*/  LDCU UR4, c[0x0][0x38c] ;  /* 0x00007180ff0477ac */ /* 0x000e620008000800 */
[----:B------:R-:W-:Y:S02]  /*3be0*/  R2UR UR5, R2 ;  /* 0x00000000020572ca */ /* 0x000fe400000e0000 */
[----:B------:R-:W-:Y:S02]  /*3bf0*/  PLOP3.LUT P2, PT, PT, PT, PT, 0x80, 0x8 ;  /* 0x000000000008781c */ /* 0x000fe40003f4f070 */
[----:B------:R-:W-:Y:S02]  /*3c00*/  SHF.L.U32 R5, R10, 0x1f, RZ ;  /* 0x0000001f0a057819 */ /* 0x000fe400000006ff */
[----:B------:R-:W-:-:S07]  /*3c10*/  R2UR UR6, R16 ;  /* 0x00000000100672ca */ /* 0x000fce00000e0000 */
[----:B------:R-:W-:Y:S02]  /*3c20*/  ULEA UR7, UR5, UR62, 0x3 ;  /* 0x0000003e05077291 */ /* 0x000fe4000f8e18ff */
[----:B-1----:R-:W-:-:S04]  /*3c30*/  UISETP.GE.AND UP0, UPT, UR4, 0x1, UPT ;  /* 0x000000010400788c */ /* 0x002fc8000bf06270 */
[----:B------:R-:W-:Y:S01]  /*3c40*/  IMAD.U32 R4, RZ, RZ, UR7 ;  /* 0x00000007ff047e24 */ /* 0x000fe2000f8e00ff */
[----:B------:R-:W-:Y:S01]  /*3c50*/  ULEA UR8, UR5, UR6, 0x5 ;  /* 0x0000000605087291 */ /* 0x000fe2000f8e28ff */
[----:B------:R-:W-:-:S05]  /*3c60*/  PLOP3.LUT P0, PT, PT, PT, UP0, 0x80, 0x8 ;  /* 0x000000000008781c */ /* 0x000fca0003f0f008 */
[----:B------:R-:W-:-:S08]  /*3c70*/  @UP0 ULEA UR4, UR9, UR62, 0x3 ;  /* 0x0000003e09040291 */ /* 0x000fd0000f8e18ff */
[----:B------:R-:W-:-:S04]  /*3c80*/  @P0 SHF.L.U32 R0, R3, 0x1f, RZ ;  /* 0x0000001f03000819 */ /* 0x000fc800000006ff */
[----:B------:R1:W2:Y:S01]  /*3c90*/  @P0 SYNCS.PHASECHK.TRANS64.TRYWAIT P2, [UR4], R0 ;  /* 0x00000000ff0005a7 */ /* 0x0002a20008041104 */
[----:B------:R-:W3:Y:S02]  /*3ca0*/  SYNCS.PHASECHK.TRANS64.TRYWAIT P0, [UR7+0xc0], R5 ;  /* 0x0000c005ff0075a7 */ /* 0x000ee40008001107 */
[----:B-123--:R-:W-:Y:S05]  /*3cb0*/  @!P0 BRA `(.L_x_73) ;  /* 0x0000004400d48947 */ /* 0x00efea0003800000 */
.L_x_157:
[----:B------:R-:W-:Y:S01]  /*3cc0*/  UMOV UR64, UR60 ;  /* 0x0000003c00407c82 */ /* 0x000fe20008000000 */
[----:B------:R-:W-:Y:S05]  /*3cd0*/  BRA.U !UP0, `(.L_x_74) ;  /* 0x0000000508d07547 */ /* 0x000fea000b800000 */
[----:B------:R-:W-:Y:S01]  /*3ce0*/  R2UR UR4, R15 ;  /* 0x000000000f0472ca */ /* 0x000fe200000e0000 */
[----:B------:R-:W-:Y:S01]  /*3cf0*/  UPLOP3.LUT UP3, UPT, UPT, UPT, UPT, 0x40, 0x4 ;  /* 0x000000000004789c */ /* 0x000fe20003f6e870 */
[----:B------:R-:W-:Y:S01]  /*3d00*/  R2UR UR61, R13 ;  /* 0x000000000d3d72ca */ /* 0x000fe200000e0000 */
[----:B------:R-:W-:-:S10]  /*3d10*/  UMOV UR7, UR9 ;  /* 0x0000000900077c82 */ /* 0x000fd40008000000 */
[----:B------:R-:W-:-:S12]  /*3d20*/  UIADD3 UR64, UPT, UPT, UR4, UR60, URZ ;  /* 0x0000003c04407290 */ /* 0x000fd8000fffe0ff */
.L_x_77:
[----:B--2---:R-:W-:Y:S01]  /*3d30*/  ULEA UR5, UR7, UR62, 0x3 ;  /* 0x0000003e07057291 */ /* 0x004fe2000f8e18ff */
[----:B------:R-:W-:Y:S11]  /*3d40*/  @P2 BRA `(.L_x_75) ;  /* 0x00000000000c2947 */ /* 0x000ff60003800000 */
[----:B-1----:R-:W-:Y:S04]  /*3d50*/  SHF.L.U32 R5, R3, 0x1f, RZ ;  /* 0x0000001f03057819 */ /* 0x002fe800000006ff */
[----:B------:R-:W1:Y:S02]  /*3d60*/  SYNCS.PHASECHK.TRANS64.TRYWAIT P0, [UR5], R5 ;  /* 0x00000005ff0075a7 */ /* 0x000e640008001105 */
[----:B-1----:R-:W-:Y:S05]  /*3d70*/  @!P0 BRA `(.L_x_76) ;  /* 0x0000004400c08947 */ /* 0x002fea0003800000 */
.L_x_75:
[----:B------:R-:W-:Y:S01]  /*3d80*/  UISETP.NE.AND UP0, UPT, UR61, 0x1, UPT ;  /* 0x000000013d00788c */ /* 0x000fe2000bf05270 */
[----:B------:R-:W-:Y:S01]  /*3d90*/  PLOP3.LUT P2, PT, PT, PT, PT, 0x80, 0x8 ;  /* 0x000000000008781c */ /* 0x000fe20003f4f070 */
[----:B------:R-:W-:Y:S01]  /*3da0*/  UIADD3 UR9, UPT, UPT, UR7, 0x1, URZ ;  /* 0x0000000107097890 */ /* 0x000fe2000fffe0ff */
[----:B------:R-:W-:Y:S01]  /*3db0*/  MOV.SPILL R6, UR65 ;  /* 0x0000004100067c02 */ /* 0x000fe20009000f00 */
[----:B------:R-:W-:Y:S01]  /*3dc0*/  UIADD3 UR63, UPT, UPT, UR5, 0x20, URZ ;  /* 0x00000020053f7890 */ /* 0x000fe2000fffe0ff */
[----:B-1----:R-:W-:Y:S01]  /*3dd0*/  MOV.SPILL R5, UR64 ;  /* 0x0000004000057c02 */ /* 0x002fe20009000f00 */
[----:B------:R-:W-:Y:S01]  /*3de0*/  UISETP.NE.AND UP1, UPT, UR9, 0x4, UPT ;  /* 0x000000040900788c */ /* 0x000fe2000bf25270 */
[----:B------:R-:W-:Y:S01]  /*3df0*/  PLOP3.LUT P0, PT, PT, PT, UP0, 0x80, 0x8 ;  /* 0x000000000008781c */ /* 0x000fe20003f0f008 */
[----:B------:R-:W-:Y:S02]  /*3e00*/  ULEA UR6, UR7, UR67, 0xa ;  /* 0x0000004307067291 */ /* 0x000fe4000f8e50ff */
[----:B------:R-:W-:Y:S02]  /*3e10*/  USEL UR5, URZ, 0x1, UP1 ;  /* 0x00000001ff057887 */ /* 0x000fe40008800000 */
[----:B------:R-:W-:Y:S02]  /*3e20*/  USEL UR9, UR9, URZ, UP1 ;  /* 0x000000ff09097287 */ /* 0x000fe40008800000 */
[----:B------:R-:W-:Y:S02]  /*3e30*/  ULEA UR4, UR7, UR66, 0xb ;  /* 0x0000004207047291 */ /* 0x000fe4000f8e58ff */
[----:B------:R-:W-:Y:S01]  /*3e40*/  @UP0 ULEA UR7, UR9, UR62, 0x3 ;  /* 0x0000003e09070291 */ /* 0x000fe2000f8e18ff */
[----:B------:R-:W-:Y:S01]  /*3e50*/  LOP3.LUT R3, R3, UR5, RZ, 0x3c, !PT ;  /* 0x0000000503037c12 */ /* 0x000fe2000f8e3cff */
[----:B------:R-:W-:Y:S02]  /*3e60*/  UIADD3 UR20, UPT, UPT, UR6, 0x2, URZ ;  /* 0x0000000206147890 */ /* 0x000fe4000fffe0ff */
[----:B------:R-:W-:Y:S01]  /*3e70*/  UIADD3 UR18, UPT, UPT, UR4, 0x2, URZ ;  /* 0x0000000204127890 */ /* 0x000fe2000fffe0ff */
[----:B------:R-:W-:Y:S01]  /*3e80*/  @P0 SHF.L.U32 R0, R3, 0x1f, RZ ;  /* 0x0000001f03000819 */ /* 0x000fe200000006ff */
[----:B------:R-:W-:Y:S02]  /*3e90*/  UIADD3 UR16, UPT, UPT, UR6, 0x4, URZ ;  /* 0x0000000406107890 */ /* 0x000fe4000fffe0ff */
[----:B------:R-:W-:Y:S01]  /*3ea0*/  UIADD3 UR10, UPT, UPT, UR4, 0x4, URZ ;  /* 0x00000004040a7890 */ /* 0x000fe2000fffe0ff */
[----:B------:R2:W3:Y:S01]  /*3eb0*/  @P0 SYNCS.PHASECHK.TRANS64.TRYWAIT P2, [UR7], R0 ;  /* 0x00000000ff0005a7 */ /* 0x0004e20008041107 */
[----:B------:R-:W-:Y:S02]  /*3ec0*/  UIADD3 UR14, UPT, UPT, UR6, 0x6, URZ ;  /* 0x00000006060e7890 */ /* 0x000fe4000fffe0ff */
        /* <DEDUP_REMOVED lines=21> */
[----:B------:R-:W-:Y:S01]  /*4020*/  UIADD3 UR61, UPT, UPT, UR61, -0x1, URZ ;  /* 0xffffffff3d3d7890 */ /* 0x000fe2000fffe0ff */
[----:B------:R-:W-:Y:S01]  /*4030*/  UMOV UR7, 0x40004040 ;  /* 0x4000404000077882 */ /* 0x000fe20000000000 */
[----:B------:R-:W-:Y:S01]  /*4040*/  UMOV UR64, 0x0 ;  /* 0x0000000000407882 */ /* 0x000fe20000000000 */
[----:B------:R-:W-:Y:S01]  /*4050*/  UMOV UR65, 0x8100910 ;  /* 0x0810091000417882 */ /* 0x000fe20000000000 */
[----:B------:R-:W-:Y:S01]  /*4060*/  UMOV UR5, 0x40004040 ;  /* 0x4000404000057882 */ /* 0x000fe20000000000 */
[----:B------:R-:W-:Y:S01]  /*4070*/  UMOV UR21, 0x40004040 ;  /* 0x4000404000157882 */ /* 0x000fe20000000000 */
[----:B------:R1:W-:Y:S01]  /*4080*/  UTCHMMA.2CTA gdesc[UR4], gdesc[UR6], tmem[UR8], tmem[UR64], idesc[UR65], UP3 ;  /* 0x00ff4006040075ea */ /* 0x0003e20009a00008 */
[----:B------:R-:W-:Y:S01]  /*4090*/  UPLOP3.LUT UP3, UPT, UPT, UPT, UPT, 0x80, 0x8 ;  /* 0x000000000008789c */ /* 0x000fe20003f6f070 */
[----:B------:R-:W-:Y:S01]  /*40a0*/  UMOV UR19, 0x40004040 ;  /* 0x4000404000137882 */ /* 0x000fe20000000000 */
[----:B------:R-:W-:Y:S01]  /*40b0*/  UMOV UR17, 0x40004040 ;  /* 0x4000404000117882 */ /* 0x000fe20000000000 */
[----:B------:R4:W-:Y:S01]  /*40c0*/  UTCHMMA.2CTA gdesc[UR18], gdesc[UR20], tmem[UR8], tmem[UR64], idesc[UR65], UPT ;  /* 0x00ff4014120075ea */ /* 0x0009e2000ba00008 */
        /* <DEDUP_REMOVED lines=19> */
[----:B-1----:R-:W-:Y:S01]  /*4200*/  UMOV UR7, 0x8100910 ;  /* 0x0810091000077882 */ /* 0x002fe20000000000 */
[----:B------:R-:W-:Y:S01]  /*4210*/  UMOV UR35, 0x40004040 ;  /* 0x4000404000237882 */ /* 0x000fe20000000000 */
[----:B------:R-:W-:Y:S01]  /*4220*/  UMOV UR33, 0x40004040 ;  /* 0x4000404000217882 */ /* 0x000fe20000000000 */
[----:B------:R-:W-:Y:S01]  /*4230*/  UMOV UR27, 0x40004040 ;  /* 0x40004040001b7882 */ /* 0x000fe20000000000 */
[----:B------:R-:W-:Y:S01]  /*4240*/  UMOV UR25, 0x40004040 ;  /* 0x4000404000197882 */ /* 0x000fe20000000000 */
[----:B----4-:R-:W-:Y:S02]  /*4250*/  UIADD3 UR20, UPT, UPT, UR4, 0x602, URZ ;  /* 0x0000060204147890 */ /* 0x010fe4000fffe0ff */
[----:B------:R-:W-:Y:S02]  /*4260*/  UIADD3 UR18, UPT, UPT, UR6, 0x304, URZ ;  /* 0x0000030406127890 */ /* 0x000fe4000fffe0ff */
[----:B--2---:R-:W-:Y:S02]  /*4270*/  UIADD3 UR16, UPT, UPT, UR4, 0x604, URZ ;  /* 0x0000060404107890 */ /* 0x004fe4000fffe0ff */
[----:B------:R-:W-:Y:S01]  /*4280*/  UIADD3 UR10, UPT, UPT, UR6, 0x306, URZ ;  /* 0x00000306060a7890 */ /* 0x000fe2000fffe0ff */
[----:B------:R-:W-:Y:S01]  /*4290*/  R2UR.FILL UR65, R6 ;  /* 0x00000000064172ca */ /* 0x000fe200004e0000 */
[----:B------:R-:W-:Y:S01]  /*42a0*/  UMOV UR14, 0x0 ;  /* 0x00000000000e7882 */ /* 0x000fe20000000000 */
[----:B------:R-:W-:Y:S01]  /*42b0*/  UMOV UR15, 0x8100910 ;  /* 0x08100910000f7882 */ /* 0x000fe20000000000 */
[----:B------:R-:W-:Y:S01]  /*42c0*/  UMOV UR12, 0x0 ;  /* 0x00000000000c7882 */ /* 0x000fe20000000000 */
[----:B------:R-:W-:Y:S01]  /*42d0*/  UTCHMMA.2CTA gdesc[UR28], gdesc[UR30], tmem[UR8], tmem[UR14], idesc[UR15], UPT ;  /* 0x00ff0e1e1c0075ea */ /* 0x000fe2000ba00008 */
[----:B------:R-:W-:Y:S01]  /*42e0*/  UTCHMMA.2CTA gdesc[UR56], gdesc[UR58], tmem[UR8], tmem[UR14], idesc[UR15], UPT ;  /* 0x00ff0e3a380075ea */ /* 0x000fe2000ba00008 */
[----:B------:R-:W-:Y:S01]  /*42f0*/  UMOV UR13, 0x8100910 ;  /* 0x08100910000d7882 */ /* 0x000fe20000000000 */
[----:B------:R-:W-:Y:S01]  /*4300*/  UTCHMMA.2CTA gdesc[UR52], gdesc[UR54], tmem[UR8], tmem[UR14], idesc[UR15], UPT ;  /* 0x00ff0e36340075ea */ /* 0x000fe2000ba00008 */
[----:B------:R-:W-:Y:S01]  /*4310*/  UIADD3 UR4, UPT, UPT, UR4, 0x606, URZ ;  /* 0x0000060604047890 */ /* 0x000fe2000fffe0ff */
[----:B------:R-:W-:Y:S01]  /*4320*/  UTCHMMA.2CTA gdesc[UR48], gdesc[UR50], tmem[UR8], tmem[UR12], idesc[UR13], UPT ;  /* 0x00ff0c32300075ea */ /* 0x000fe2000ba00008 */
[----:B------:R-:W-:Y:S01]  /*4330*/  UTCHMMA.2CTA gdesc[UR44], gdesc[UR46], tmem[UR8], tmem[UR12], idesc[UR13], UPT ;  /* 0x00ff0c2e2c0075ea */ /* 0x000fe2000ba00008 */
[----:B------:R-:W-:Y:S01]  /*4340*/  UMOV UR6, 0x0 ;  /* 0x0000000000067882 */ /* 0x000fe20000000000 */
[----:B------:R-:W-:Y:S01]  /*4350*/  UTCHMMA.2CTA gdesc[UR40], gdesc[UR42], tmem[UR8], tmem[UR12], idesc[UR13], UPT ;  /* 0x00ff0c2a280075ea */ /* 0x000fe2000ba00008 */
[----:B------:R1:W-:Y:S01]  /*4360*/  UTCHMMA.2CTA gdesc[UR36], gdesc[UR38], tmem[UR8], tmem[UR6], idesc[UR7], UPT ;  /* 0x00ff0626240075ea */ /* 0x0003e2000ba00008 */
[----:B------:R2:W-:Y:S01]  /*4370*/  UTCHMMA.2CTA gdesc[UR32], gdesc[UR34], tmem[UR8], tmem[UR76], idesc[UR77], UPT ;  /* 0x00ff4c22200075ea */ /* 0x0005e2000ba00008 */
[----:B------:R-:W-:Y:S01]  /*4380*/  UMOV UR23, 0x40004040 ;  /* 0x4000404000177882 */ /* 0x000fe20000000000 */
[----:B------:R2:W-:Y:S01]  /*4390*/  UTCHMMA.2CTA gdesc[UR24], gdesc[UR26], tmem[UR8], tmem[UR74], idesc[UR75], UPT ;  /* 0x00ff4a1a180075ea */ /* 0x0005e2000ba00008 */
[----:B------:R-:W-:Y:S01]  /*43a0*/  R2UR.FILL UR64, R5 ;  /* 0x00000000054072ca */ /* 0x000fe200004e0000 */
[----:B------:R2:W-:Y:S01]  /*43b0*/  UTCHMMA.2CTA gdesc[UR20], gdesc[UR22], tmem[UR8], tmem[UR72], idesc[UR73], UPT ;  /* 0x00ff4816140075ea */ /* 0x0005e2000ba00008 */
[----:B------:R2:W-:Y:S01]  /*43c0*/  UTCHMMA.2CTA gdesc[UR16], gdesc[UR18], tmem[UR8], tmem[UR70], idesc[UR71], UPT ;  /* 0x00ff4612100075ea */ /* 0x0005e2000ba00008 */
[----:B------:R2:W-:Y:S01]  /*43d0*/  UTCHMMA.2CTA gdesc[UR4], gdesc[UR10], tmem[UR8], tmem[UR68], idesc[UR69], UPT ;  /* 0x00ff440a040075ea */ /* 0x0005e2000ba00008 */
[----:B------:R2:W-:Y:S09]  /*43e0*/  UTCBAR.2CTA.MULTICAST [UR63], URZ, UR65 ;  /* 0x000000ff3f0073e9 */ /* 0x0005f20008200841 */
[----:B------:R-:W-:Y:S01]  /*43f0*/  UISETP.NE.AND UP0, UPT, UR60, UR64, UPT ;  /* 0x000000403c00728c */ /* 0x000fe2000bf05270 */
[----:B-1----:R-:W-:Y:S08]  /*4400*/  UMOV UR7, UR9 ;  /* 0x0000000900077c82 */ /* 0x002ff00008000000 */
[----:B---3--:R-:W-:Y:S05]  /*4410*/  BRA.U UP0, `(.L_x_77) ;  /* 0xfffffff900447547 */ /* 0x008fea000b83ffff */
.L_x_74:
[----:B--2---:R-:W-:Y:S01]  /*4420*/  R2UR UR4, R4 ;  /* 0x00000000040472ca */ /* 0x004fe200000e0000 */
[----:B------:R-:W-:Y:S01]  /*4430*/  UMOV UR60, UR64 ;  /* 0x00000040003c7c82 */ /* 0x000fe20008000000 */
[----:B------:R-:W-:-:S11]  /*4440*/  R2UR UR5, R14 ;  /* 0x000000000e0572ca */ /* 0x000fd600000e0000 */
[----:B------:R-:W-:-:S09]  /*4450*/  UIADD3 UR4, UPT, UPT, UR4, 0xa0, URZ ;  /* 0x000000a004047890 */ /* 0x000fd2000fffe0ff */
[----:B------:R2:W-:Y:S01]  /*4460*/  UTCBAR.2CTA.MULTICAST [UR4], URZ, UR5 ;  /* 0x000000ff040073e9 */ /* 0x0005e20008200805 */
[----:B------:R-:W-:Y:S02]  /*4470*/  NOP ;  /* 0x0000000000007918 */ /* 0x000fe40000000000 */
.L_x_72:
[----:B--2---:R-:W-:Y:S02]  /*4480*/  R2UR UR4, R2 ;  /* 0x00000000020472ca */ /* 0x004fe400000e0000 */
[----:B------:R-:W-:-:S04]  /*4490*/  ISETP.NE.AND P0, PT, R9, 0x2, PT ;  /* 0x000000020900780c */ /* 0x000fc80003f05270 */
[----:B-1----:R-:W-:Y:S02]  /*44a0*/  SEL R0, RZ, 0x1, P0 ;  /* 0x00000001ff007807 */ /* 0x002fe40000000000 */
[----:B------:R-:W-:Y:S02]  /*44b0*/  SEL R9, R9, RZ, P0 ;  /* 0x000000ff09097207 */ /* 0x000fe40000000000 */
[----:B------:R-:W-:-:S03]  /*44c0*/  LOP3.LUT R8, R8, R0, RZ, 0x3c, !PT ;  /* 0x0000000008087212 */ /* 0x000fc600078e3cff */
[----:B------:R-:W-:-:S04]  /*44d0*/  UIADD3 UR4, UPT, UPT, UR4, 0x1, URZ ;  /* 0x0000000104047890 */ /* 0x000fc8000fffe0ff */
[----:B------:R-:W-:-:S04]  /*44e0*/  UISETP.NE.AND UP0, UPT, UR4, 0x4, UPT ;  /* 0x000000040400788c */ /* 0x000fc8000bf05270 */
[----:B------:R-:W-:Y:S02]  /*44f0*/  USEL UR5, URZ, 0x1, UP0 ;  /* 0x00000001ff057887 */ /* 0x000fe40008000000 */
[----:B------:R-:W-:-:S04]  /*4500*/  USEL UR4, UR4, URZ, UP0 ;  /* 0x000000ff04047287 */ /* 0x000fc80008000000 */
[----:B------:R-:W-:Y:S02]  /*4510*/  LOP3.LUT R10, R10, UR5, RZ, 0x3c, !PT ;  /* 0x000000050a0a7c12 */ /* 0x000fe4000f8e3cff */
[----:B------:R-:W-:Y:S01]  /*4520*/  IMAD.U32 R2, RZ, RZ, UR4 ;  /* 0x00000004ff027e24 */ /* 0x000fe2000f8e00ff */
[----:B------:R-:W-:Y:S06]  /*4530*/  @P1 BRA `(.L_x_78) ;  /* 0xfffffff4005c1947 */ /* 0x000fec000383ffff */
[----:B------:R-:W1:Y:S01]  /*4540*/  S2UR UR8, SR_CgaCtaId ;  /* 0x00000000000879c3 */ /* 0x000e620000008800 */
[----:B------:R-:W-:Y:S01]  /*4550*/  ELECT P0, URZ, PT ;  /* 0x0000000000ff782f */ /* 0x000fe20003800000 */
[----:B------:R-:W-:Y:S01]  /*4560*/  IMAD.MOV.U32 R0, RZ, RZ, 0x1 ;  /* 0x00000001ff007424 */ /* 0x000fe200078e00ff */
[----:B------:R-:W-:Y:S01]  /*4570*/  UMOV UR4, 0x40 ;  /* 0x0000004000047882 */ /* 0x000fe20000000000 */
[----:B------:R-:W-:-:S04]  /*4580*/  R2UR UR5, R12 ;  /* 0x000000000c0572ca */ /* 0x000fc800000e0000 */
[----:B------:R-:W-:Y:S09]  /*4590*/  UVIRTCOUNT.DEALLOC.SMPOOL 0x80 ;  /* 0x000000800000784c */ /* 0x000ff20000000000 */
[----:B------:R-:W-:Y:S02]  /*45a0*/  UISETP.NE.AND UP0, UPT, UR5, URZ, UPT ;  /* 0x000000ff0500728c */ /* 0x000fe4000bf05270 */
[----:B-1----:R-:W-:-:S09]  /*45b0*/  ULEA UR8, UR8, UR4, 0x18 ;  /* 0x0000000408087291 */ /* 0x002fd2000f8ec0ff */
[----:B------:R1:W-:Y:S01]  /*45c0*/  @P0 STS.U8 [UR8+0x1c], R0 ;  /* 0x00001c00ff000988 */ /* 0x0003e20008000008 */
[----:B------:R-:W-:Y:S05]  /*45d0*/  BRA.U UP0, `(.L_x_79) ;  /* 0x0000000100a87547 */ /* 0x000fea000b800000 */
[----:B------:R-:W-:Y:S01]  /*45e0*/  R2UR UR4, R2 ;  /* 0x00000000020472ca */ /* 0x000fe200000e0000 */
[----:B------:R-:W-:Y:S01]  /*45f0*/  UIADD3 UR7, UPT, UPT, UR62, 0xc0, URZ ;  /* 0x000000c03e077890 */ /* 0x000fe2000fffe0ff */
[----:B------:R-:W-:-:S11]  /*4600*/  SHF.L.U32 R3, R10, 0x1f, RZ ;  /* 0x0000001f0a037819 */ /* 0x000fd600000006ff */
[----:B------:R-:W-:-:S09]  /*4610*/  ULEA UR4, UR4, UR7, 0x3 ;  /* 0x0000000704047291 */ /* 0x000fd2000f8e18ff */
[----:B------:R-:W2:Y:S02]  /*4620*/  SYNCS.PHASECHK.TRANS64.TRYWAIT P0, [UR4], R3 ;  /* 0x00000003ff0075a7 */ /* 0x000ea40008001104 */
[----:B--2---:R-:W-:Y:S05]  /*4630*/  @!P0 BRA `(.L_x_80) ;  /* 0x0000003c00a88947 */ /* 0x004fea0003800000 */
.L_x_160:
[----:B------:R-:W-:-:S13]  /*4640*/  R2UR UR4, R2 ;  /* 0x00000000020472ca */ /* 0x000fda00000e0000 */
        /* <DEDUP_REMOVED lines=9> */
.L_x_162:
        /* <DEDUP_REMOVED lines=9> */
.L_x_164:
[----:B------:R-:W-:-:S04]  /*4770*/  UIADD3 UR4, UPT, UPT, UR4, 0x1, URZ ;  /* 0x0000000104047890 */ /* 0x000fc8000fffe0ff */
[----:B------:R-:W-:-:S04]  /*4780*/  UISETP.NE.AND UP1, UPT, UR4, 0x4, UPT ;  /* 0x000000040400788c */ /* 0x000fc8000bf25270 */
[----:B------:R-:W-:Y:S02]  /*4790*/  USEL UR5, URZ, 0x1, UP1 ;  /* 0x00000001ff057887 */ /* 0x000fe40008800000 */
[----:B------:R-:W-:-:S04]  /*47a0*/  USEL UR4, UR4, URZ, UP1 ;  /* 0x000000ff04047287 */ /* 0x000fc80008800000 */
[----:B------:R-:W-:Y:S01]  /*47b0*/  ULEA UR4, UR4, UR7, 0x3 ;  /* 0x0000000704047291 */ /* 0x000fe2000f8e18ff */
[----:B------:R-:W-:-:S04]  /*47c0*/  LOP3.LUT R2, R2, UR5, RZ, 0x3c, !PT ;  /* 0x0000000502027c12 */ /* 0x000fc8000f8e3cff */
[----:B------:R-:W-:Y:S01]  /*47d0*/  SHF.L.U32 R2, R2, 0x1f, RZ ;  /* 0x0000001f02027819 */ /* 0x000fe200000006ff */
[----:B-1----:R-:W-:-:S04]  /*47e0*/  IMAD.U32 R0, RZ, RZ, UR4 ;  /* 0x00000004ff007e24 */ /* 0x002fc8000f8e00ff */
[----:B------:R1:W2:Y:S03]  /*47f0*/  SYNCS.PHASECHK.TRANS64.TRYWAIT P0, [R0+URZ], R2 ;  /* 0x00000002000075a7 */ /* 0x0002a600080011ff */
[----:B--2---:R-:W-:Y:S05]  /*4800*/  @!P0 NANOSLEEP.SYNCS 0x989680 ;  /* 0x009896800000895d */ /* 0x004fea0003900000 */
[----:B------:R-:W2:Y:S02]  /*4810*/  @!P0 SYNCS.PHASECHK.TRANS64 P0, [R0+URZ], R2 ;  /* 0x00000002000085a7 */ /* 0x000ea400080010ff */
[----:B--2---:R-:W-:Y:S05]  /*4820*/  @P0 BRA `(.L_x_83) ;  /* 0x0000000000240947 */ /* 0x004fea0003800000 */
.L_x_84:
[----:B--2---:R2:W3:Y:S02]  /*4830*/  SYNCS.PHASECHK.TRANS64.TRYWAIT P0, [R0+URZ], R2 ;  /* 0x00000002000075a7 */ /* 0x0044e400080011ff */
[----:B---3--:R-:W-:Y:S05]  /*4840*/  @!P0 NANOSLEEP.SYNCS 0x989680 ;  /* 0x009896800000895d */ /* 0x008fea0003900000 */
[----:B------:R-:W3:Y:S02]  /*4850*/  @!P0 SYNCS.PHASECHK.TRANS64 P0, [R0+URZ], R2 ;  /* 0x00000002000085a7 */ /* 0x000ee400080010ff */
[----:B---3--:R-:W-:Y:S05]  /*4860*/  @!P0 BRA `(.L_x_84) ;  /* 0xfffffffc00f08947 */ /* 0x008fea000383ffff */
[----:B------:R-:W-:Y:S05]  /*4870*/  BRA `(.L_x_83) ;  /* 0x0000000000107947 */ /* 0x000fea0003800000 */
.L_x_79:
[----:B------:R-:W-:Y:S01]  /*4880*/  R2UR UR5, R11 ;  /* 0x000000000b0572ca */ /* 0x000fe200000e0000 */
[----:B------:R-:W-:-:S12]  /*4890*/  UIADD3 UR4, UPT, UPT, UR62, 0x100, URZ ;  /* 0x000001003e047890 */ /* 0x000fd8000fffe0ff */
[----:B------:R-:W-:-:S09]  /*48a0*/  UPRMT UR4, UR5, 0x654, UR4 ;  /* 0x0000065405047896 */ /* 0x000fd20008000004 */
[----:B------:R-:W-:Y:S03]  /*48b0*/  SYNCS.ARRIVE.TRANS64.RED.A1T0 RZ, [UR4], RZ ;  /* 0x000000ffffff79a7 */ /* 0x000fe60008100404 */
.L_x_83:
[----:B-12---:R-:W-:Y:S01]  /*48c0*/  SHF.L.U32 R2, RZ, 0x1f, RZ ;  /* 0x0000001fff027819 */ /* 0x006fe200000006ff */
[----:B------:R-:W-:Y:S01]  /*48d0*/  UIADD3 UR4, UPT, UPT, UR62, 0x100, URZ ;  /* 0x000001003e047890 */ /* 0x000fe2000fffe0ff */
[----:B------:R-:W-:Y:S02]  /*48e0*/  PLOP3.LUT P0, PT, PT, PT, UP0, 0x80, 0x8 ;  /* 0x000000000008781c */ /* 0x000fe40003f0f008 */
[----:B------:R-:W1:Y:S02]  /*48f0*/  SYNCS.PHASECHK.TRANS64.TRYWAIT P1, [UR62+0x100], R2 ;  /* 0x00010002ff0075a7 */ /* 0x000e64000802113e */
[----:B-1----:R-:W-:Y:S09]  /*4900*/  @!P1 BRA `(.L_x_85) ;  /* 0x0000003c003c9947 */ /* 0x002ff20003800000 */
.L_x_166:
[----:B------:R-:W-:Y:S02]  /*4910*/  R2UR UR6, R11 ;  /* 0x000000000b0672ca */ /* 0x000fe400000e0000 */
[----:B------:R-:W-:-:S11]  /*4920*/  R2UR UR5, R16 ;  /* 0x00000000100572ca */ /* 0x000fd600000e0000 */
[----:B------:R-:W-:-:S03]  /*4930*/  @!UP0 UPRMT UR4, UR6, 0x654, UR4 ;  /* 0x0000065406048896 */ /* 0x000fc60008000004 */
[----:B------:R-:W-:-:S06]  /*4940*/  UMOV UR6, 0x1 ;  /* 0x0000000100067882 */ /* 0x000fcc0000000000 */
[----:B------:R-:W-:Y:S01]  /*4950*/  @!P0 SYNCS.ARRIVE.TRANS64.RED.A1T0 RZ, [UR4], RZ ;  /* 0x000000ffffff89a7 */ /* 0x000fe20008100404 */
[----:B------:R-:W-:Y:S01]  /*4960*/  NOP ;  /* 0x0000000000007918 */ /* 0x000fe20000000000 */
[----:B-1----:R-:W1:Y:S01]  /*4970*/  LDS R0, [UR8+0x14] ;  /* 0x00001408ff007984 */ /* 0x002e620008000800 */
[----:B------:R-:W-:-:S03]  /*4980*/  ULOP3.LUT UR4, UR5, 0xffff, URZ, 0xc0, !UPT ;  /* 0x0000ffff05047892 */ /* 0x000fc6000f8ec0ff */
[----:B------:R-:W-:Y:S01]  /*4990*/  UMOV UR5, 0xffff ;  /* 0x0000ffff00057882 */ /* 0x000fe20000000000 */
[----:B------:R-:W-:-:S04]  /*49a0*/  USHF.R.U32.HI UR4, URZ, 0x5, UR4 ;  /* 0x00000005ff047899 */ /* 0x000fc80008011604 */
[----:B------:R-:W-:Y:S02]  /*49b0*/  USHF.L.U32 UR5, UR5, UR4, URZ ;  /* 0x0000000405057299 */ /* 0x000fe400080006ff */
[----:B------:R-:W-:-:S04]  /*49c0*/  USHF.L.U32 UR4, UR6, UR4, URZ ;  /* 0x0000000406047299 */ /* 0x000fc800080006ff */
[----:B-1----:R-:W-:-:S04]  /*49d0*/  LOP3.LUT R0, R0, UR5, RZ, 0xc0, !PT ;  /* 0x0000000500007c12 */ /* 0x002fc8000f8ec0ff */
[----:B------:R-:W-:-:S13]  /*49e0*/  ISETP.NE.AND P0, PT, R0, UR5, PT ;  /* 0x0000000500007c0c */ /* 0x000fda000bf05270 */
[----:B------:R-:W-:Y:S05]  /*49f0*/  @P0 BRA `(.L_x_86) ;  /* 0x0000000000580947 */ /* 0x000fea0003800000 */
[----:B------:R-:W1:Y:S02]  /*4a00*/  LDS R0, [UR8+0x18] ;  /* 0x00001808ff007984 */ /* 0x000e640008000800 */
[----:B-1----:R-:W-:-:S04]  /*4a10*/  LOP3.LUT R0, R0, UR4, RZ, 0xc0, !PT ;  /* 0x0000000400007c12 */ /* 0x002fc8000f8ec0ff */
[----:B------:R-:W-:-:S13]  /*4a20*/  ISETP.NE.AND P0, PT, R0, UR4, PT ;  /* 0x0000000400007c0c */ /* 0x000fda000bf05270 */
[----:B------:R-:W-:Y:S05]  /*4a30*/  @P0 BRA `(.L_x_87) ;  /* 0x00000000003c0947 */ /* 0x000fea0003800000 */
[----:B------:R-:W1:Y:S01]  /*4a40*/  S2R R2, SR_LANEID ;  /* 0x0000000000027919 */ /* 0x000e620000000000 */
[----:B------:R-:W-:-:S06]  /*4a50*/  ULOP3.LUT UR5, URZ, UR5, URZ, 0x33, !UPT ;  /* 0x00000005ff057292 */ /* 0x000fcc000f8e33ff */
[----:B------:R-:W-:-:S04]  /*4a60*/  IMAD.U32 R0, RZ, RZ, UR5 ;  /* 0x00000005ff007e24 */ /* 0x000fc8000f8e00ff */
[----:B------:R2:W3:Y:S02]  /*4a70*/  REDUX UR7, R0 ;  /* 0x00000000000773c4 */ /* 0x0004e40000000000 */
[----:B------:R4:W-:Y:S01]  /*4a80*/  UTCATOMSWS.AND URZ, UR5 ;  /* 0x0000000500ff79e3 */ /* 0x0009e20008000000 */
[----:B--2---:R-:W-:Y:S01]  /*4a90*/  LOP3.LUT R0, RZ, UR4, RZ, 0x33, !PT ;  /* 0x00000004ff007c12 */ /* 0x004fe2000f8e33ff */
[----:B------:R-:W-:Y:S02]  /*4aa0*/  VOTEU.ANY UR4, UPT, PT ;  /* 0x0000000000047886 */ /* 0x000fe400038e0100 */
[----:B------:R-:W-:Y:S02]  /*4ab0*/  UFLO.U32 UR4, UR4 ;  /* 0x00000004000472bd */ /* 0x000fe400080e0000 */
[----:B------:R-:W2:Y:S04]  /*4ac0*/  REDUX UR6, R0 ;  /* 0x00000000000673c4 */ /* 0x000ea80000000000 */
[----:B-1----:R-:W-:-:S02]  /*4ad0*/  ISETP.EQ.U32.AND P0, PT, R2, UR4, PT ;  /* 0x0000000402007c0c */ /* 0x002fc4000bf02070 */
[----:B---3--:R-:W-:-:S11]  /*4ae0*/  MOV R2, UR7 ;  /* 0x0000000700027c02 */ /* 0x008fd60008000f00 */
[----:B------:R4:W-:Y:S01]  /*4af0*/  @P0 ATOMS.AND RZ, [UR8+0x14], R2 ;  /* 0x00001402ffff098c */ /* 0x0009e2000a800008 */
[----:B--2---:R-:W-:-:S05]  /*4b00*/  IMAD.U32 R0, RZ, RZ, UR6 ;  /* 0x00000006ff007e24 */ /* 0x004fca000f8e00ff */
[----:B------:R4:W-:Y:S01]  /*4b10*/  @P0 ATOMS.AND RZ, [UR8+0x18], R0 ;  /* 0x00001800ffff098c */ /* 0x0009e2000a800008 */
[----:B------:R-:W-:Y:S05]  /*4b20*/  BRA `(.L_x_88) ;  /* 0x0000000000147947 */ /* 0x000fea0003800000 */
.L_x_87:
[----:B------:R-:W-:Y:S02]  /*4b30*/  MOV R2, 0x4b50 ;  /* 0x00004b5000027802 */ /* 0x000fe40000000f00 */
[----:B-----5:R-:W-:Y:S05]  /*4b40*/  CALL.REL.NOINC `($__internal_0_$__cuda_sm10x_tcgen05_guardrail_trap_col_being_dealloced_not_returned_by_alloc) ;  /* 0x0000003c00a07944 */ /* 0x020fea0003c00000 */
[----:B------:R-:W-:Y:S05]  /*4b50*/  BRA `(.L_x_88) ;  /* 0x0000000000087947 */ /* 0x000fea0003800000 */
.L_x_86:
[----:B------:R-:W-:Y:S02]  /*4b60*/  MOV R2, 0x4b80 ;  /* 0x00004b8000027802 */ /* 0x000fe40000000f00 */
[----:B-----5:R-:W-:Y:S05]  /*4b70*/  CALL.REL.NOINC `($__internal_2_$__cuda_sm10x_tcgen05_guardrail_trap_unallocated_columns_being_dealloced) ;  /* 0x0000003c00ac7944 */ /* 0x020fea0003c00000 */
.L_x_88:
[----:B------:R-:W-:Y:S01]  /*4b80*/  NOP ;  /* 0x0000000000007918 */ /* 0x000fe20000000000 */
[----:B----4-:R-:W-:Y:S05]  /*4b90*/  EXIT ;  /* 0x000000000000794d */ /* 0x010fea0003800000 */
.L_x_59:
[----:B------:R-:W-:-:S09]  /*4ba0*/  UISETP.NE.OR UP5, UPT, UR10, 0x3, !UP5 ;  /* 0x000000030a00788c */ /* 0x000fd2000efa5670 */
[----:B------:R-:W-:Y:S05]  /*4bb0*/  BRA.U UP5, `(.L_x_89) ;  /* 0x0000000d05e47547 */ /* 0x000fea000b800000 */
[----:B------:R-:W1:Y:S01]  /*4bc0*/  LDC R0, c[0x0][0xb30] ;  /* 0x0002cc00ff007b82 */ /* 0x000e620000000800 */
[----:B------:R-:W2:Y:S01]  /*4bd0*/  LDCU.64 UR4, c[0x0][0x888] ;  /* 0x00011100ff0477ac */ /* 0x000ea20008000a00 */
[----:B------:R-:W-:Y:S01]  /*4be0*/  IMAD.MOV.U32 R32, RZ, RZ, 0x1 ;  /* 0x00000001ff207424 */ /* 0x000fe200078e00ff */
[----:B------:R-:W-:Y:S01]  /*4bf0*/  CS2R R28, SRZ ;  /* 0x00000000001c7805 */ /* 0x000fe2000001ff00 */
[----:B------:R-:W-:Y:S01]  /*4c00*/  IMAD.MOV.U32 R25, RZ, RZ, 0x2000 ;  /* 0x00002000ff197424 */ /* 0x000fe200078e00ff */
[----:B------:R-:W3:Y:S03]  /*4c10*/  LDCU.64 UR22, c[0x0][0x890] ;  /* 0x00011200ff1677ac */ /* 0x000ee60008000a00 */
[----:B------:R-:W4:Y:S01]  /*4c20*/  LDC R24, c[0x0][0x370] ;  /* 0x0000dc00ff187b82 */ /* 0x000f220000000800 */
[----:B------:R-:W-:Y:S01]  /*4c30*/  UMOV UR7, 0x400 ;  /* 0x0000040000077882 */ /* 0x000fe20000000000 */
[----:B------:R-:W-:-:S02]  /*4c40*/  UPLOP3.LUT UP1, UPT, UPT, UPT, UPT, 0x40, 0x4 ;  /* 0x000000000004789c */ /* 0x000fc40003f2e870 */
[----:B------:R-:W-:Y:S01]  /*4c50*/  ULEA UR7, UR47, UR7, 0x18 ;  /* 0x000000072f077291 */ /* 0x000fe2000f8ec0ff */
[----:B------:R-:W-:-:S03]  /*4c60*/  UMOV UR8, URZ ;  /* 0x000000ff00087c82 */ /* 0x000fc60008000000 */
[----:B------:R-:W4:Y:S01]  /*4c70*/  LDC R3, c[0x0][0xb0c] ;  /* 0x0002c300ff037b82 */ /* 0x000f220000000800 */
[----:B--2---:R-:W-:Y:S02]  /*4c80*/  UISETP.NE.U32.AND UP4, UPT, UR4, URZ, UPT ;  /* 0x000000ff0400728c */ /* 0x004fe4000bf85070 */
[----:B---3--:R-:W-:-:S05]  /*4c90*/  UISETP.NE.U32.AND UP5, UPT, UR22, URZ, UPT ;  /* 0x000000ff1600728c */ /* 0x008fca000bfa5070 */
[----:B------:R-:W2:Y:S01]  /*4ca0*/  LDC R18, c[0x0][0xb20] ;  /* 0x0002c800ff127b82 */ /* 0x000ea20000000800 */
[----:B-1----:R-:W-:Y:S01]  /*4cb0*/  ISETP.NE.AND P1, PT, R0, 0x1, PT ;  /* 0x000000010000780c */ /* 0x002fe20003f25270 */
[----:B------:R-:W-:Y:S02]  /*4cc0*/  UISETP.NE.AND.EX UP4, UPT, UR5, URZ, UPT, UP4 ;  /* 0x000000ff0500728c */ /* 0x000fe4000bf85340 */
[----:B------:R-:W-:-:S04]  /*4cd0*/  UISETP.NE.AND.EX UP5, UPT, UR23, URZ, UPT, UP5 ;  /* 0x000000ff1700728c */ /* 0x000fc8000bfa5350 */
[----:B------:R-:W1:Y:S08]  /*4ce0*/  LDC.64 R30, c[0x0][0x348] ;  /* 0x0000d200ff1e7b82 */ /* 0x000e700000000a00 */
[----:B------:R-:W3:Y:S08]  /*4cf0*/  LDC.64 R16, c[0x0][0xb10] ;  /* 0x0002c400ff107b82 */ /* 0x000ef00000000a00 */
[----:B------:R-:W1:Y:S08]  /*4d00*/  LDC.64 R6, c[0x0][0xb18] ;  /* 0x0002c600ff067b82 */ /* 0x000e700000000a00 */
[----:B------:R-:W1:Y:S08]  /*4d10*/  LDC.64 R4, c[0x0][0xb28] ;  /* 0x0002ca00ff047b82 */ /* 0x000e700000000a00 */
[----:B--2-4-:R-:W1:Y:S02]  /*4d20*/  LDC R19, c[0x0][0x374] ;  /* 0x0000dd00ff137b82 */ /* 0x014e640000000800 */
.L_x_98:
[C---:B------:R-:W-:Y:S02]  /*4d30*/  LEA R0, R29.reuse, UR7, 0x3 ;  /* 0x000000071d007c11 */ /* 0x040fe4000f8e18ff */
[----:B------:R-:W-:Y:S02]  /*4d40*/  SHF.L.U32 R2, R28, 0x1f, RZ ;  /* 0x0000001f1c027819 */ /* 0x000fe400000006ff */
[----:B------:R-:W-:Y:S02]  /*4d50*/  LEA R20, R29, UR7, 0x4 ;  /* 0x000000071d147c11 */ /* 0x000fe4000f8e20ff */
[----:B--2---:R-:W2:Y:S02]  /*4d60*/  SYNCS.PHASECHK.TRANS64.TRYWAIT P0, [R0+URZ+0x80], R2 ;  /* 0x00008002000075a7 */ /* 0x004ea400080011ff */
[----:B--2---:R-:W-:Y:S05]  /*4d70*/  @!P0 BRA `(.L_x_90) ;  /* 0x0000003800388947 */ /* 0x004fea0003800000 */
.L_x_167:
[----:B------:R-:W-:Y:S01]  /*4d80*/  ISETP.GE.AND P0, PT, R26, 0x1, PT ;  /* 0x000000011a00780c */ /* 0x000fe20003f06270 */
[----:B------:R-:W4:Y:S01]  /*4d90*/  LDS.128 R20, [R20+0x110] ;  /* 0x0001100014147984 */ /* 0x000f220000000c00 */
[----:B--2---:R-:W-:Y:S01]  /*4da0*/  VIADD R0, R0, 0x90 ;  /* 0x0000009000007836 */ /* 0x004fe20000000000 */
[----:B------:R-:W-:Y:S01]  /*4db0*/  @!PT LDS RZ, [RZ] ;  /* 0x00000000fffff984 */ /* 0x000fe20000000800 */
[----:B------:R-:W-:Y:S01]  /*4dc0*/  @!PT LDS RZ, [RZ] ;  /* 0x00000000fffff984 */ /* 0x000fe20000000800 */
[----:B------:R-:W-:Y:S01]  /*4dd0*/  @!PT LDS RZ, [RZ] ;  /* 0x00000000fffff984 */ /* 0x000fe20000000800 */
[----:B------:R-:W-:Y:S01]  /*4de0*/  @!PT LDS RZ, [RZ] ;  /* 0x00000000fffff984 */ /* 0x000fe20000000800 */
[----:B------:R2:W-:Y:S06]  /*4df0*/  MEMBAR.ALL.CTA ;  /* 0x0000000000007992 */ /* 0x0005ec0000008000 */
[----:B--2---:R-:W2:Y:S01]  /*4e00*/  FENCE.VIEW.ASYNC.S ;  /* 0x00000000000073c6 */ /* 0x004ea20000000000 */
[----:B------:R-:W-:Y:S04]  /*4e10*/  PRMT R0, RZ, 0x654, R0 ;  /* 0x00000654ff007816 */ /* 0x000fe80000000000 */
[----:B--2---:R2:W-:Y:S01]  /*4e20*/  SYNCS.ARRIVE.TRANS64.RED.A1T0 RZ, [R0+URZ], RZ ;  /* 0x000000ff00ff79a7 */ /* 0x0045e200081004ff */
[----:B----4-:R-:W-:Y:S11]  /*4e30*/  LOP3.LUT P3, RZ, R22, 0x1, RZ, 0xc0, !PT ;  /* 0x0000000116ff7812 */ /* 0x010ff6000786c0ff */
[----:B------:R-:W-:Y:S02]  /*4e40*/  @!UPT UIADD3 URZ, UPT, UPT, URZ, URZ, URZ ;  /* 0x000000fffffff290 */ /* 0x000fe4000fffe0ff */
[----:B------:R-:W-:Y:S02]  /*4e50*/  @P3 MOV R11, R20 ;  /* 0x00000014000b3202 */ /* 0x000fe40000000f00 */
[----:B------:R-:W-:Y:S01]  /*4e60*/  @P3 LOP3.LUT R10, R21, 0xffff, RZ, 0xc0, !PT ;  /* 0x0000ffff150a3812 */ /* 0x000fe200078ec0ff */
[----:B--2---:R-:W-:Y:S06]  /*4e70*/  @!P0 BRA `(.L_x_91) ;  /* 0x0000000000a48947 */ /* 0x004fec0003800000 */
[-C--:B-1----:R-:W-:Y:S01]  /*4e80*/  IMAD.HI.U32 R0, R19, R7.reuse, RZ ;  /* 0x0000000713007227 */ /* 0x082fe200078e00ff */
[----:B------:R-:W-:Y:S02]  /*4e90*/  ISETP.NE.AND P0, PT, R6, 0x1, PT ;  /* 0x000000010600780c */ /* 0x000fe40003f05270 */
[----:B------:R-:W-:Y:S01]  /*4ea0*/  ISETP.NE.AND P2, PT, R26, 0x1, PT ;  /* 0x000000011a00780c */ /* 0x000fe20003f45270 */
[----:B---3--:R-:W-:Y:S01]  /*4eb0*/  IMAD.HI.U32 R9, R24, R16, RZ ;  /* 0x0000001018097227 */ /* 0x008fe200078e00ff */
[----:B------:R-:W-:Y:S02]  /*4ec0*/  SHF.R.U32.HI R0, RZ, R18, R0 ;  /* 0x00000012ff007219 */ /* 0x000fe40000011600 */
[----:B------:R-:W-:Y:S01]  /*4ed0*/  ISETP.NE.AND P4, PT, R3, 0x1, PT ;  /* 0x000000010300780c */ /* 0x000fe20003f85270 */
[----:B------:R-:W-:Y:S01]  /*4ee0*/  IMAD.HI.U32 R13, R10, R7, RZ ;  /* 0x000000070a0d7227 */ /* 0x000fe200078e00ff */
[----:B------:R-:W-:Y:S02]  /*4ef0*/  SHF.R.U32.HI R9, RZ, R17, R9 ;  /* 0x00000011ff097219 */ /* 0x000fe40000011609 */
[----:B------:R-:W-:Y:S01]  /*4f00*/  SEL R0, R19, R0, !P0 ;  /* 0x0000000013007207 */ /* 0x000fe20004000000 */
[----:B------:R-:W-:Y:S01]  /*4f10*/  IMAD.HI.U32 R12, R11, R16, RZ ;  /* 0x000000100b0c7227 */ /* 0x000fe200078e00ff */
[----:B------:R-:W-:Y:S03]  /*4f20*/  SEL R9, R24, R9, !P4 ;  /* 0x0000000918097207 */ /* 0x000fe60006000000 */
[-C--:B------:R-:W-:Y:S01]  /*4f30*/  IMAD.HI.U32 R8, R0, R4.reuse, RZ ;  /* 0x0000000400087227 */ /* 0x080fe200078e00ff */
[----:B------:R-:W-:Y:S03]  /*4f40*/  SHF.R.U32.HI R12, RZ, R17, R12 ;  /* 0x00000011ff0c7219 */ /* 0x000fe6000001160c */
[----:B------:R-:W-:Y:S01]  /*4f50*/  IMAD.HI.U32 R2, R9, R4, RZ ;  /* 0x0000000409027227 */ /* 0x000fe200078e00ff */
[-C--:B------:R-:W-:Y:S02]  /*4f60*/  @P2 SHF.R.U32.HI R0, RZ, R5.reuse, R8 ;  /* 0x00000005ff002219 */ /* 0x080fe40000011608 */
[----:B------:R-:W-:Y:S02]  /*4f70*/  SHF.R.U32.HI R8, RZ, R18, R13 ;  /* 0x00000012ff087219 */ /* 0x000fe4000001160d */
[----:B------:R-:W-:Y:S01]  /*4f80*/  @P2 SHF.R.U32.HI R9, RZ, R5, R2 ;  /* 0x00000005ff092219 */ /* 0x000fe20000011602 */
[----:B------:R-:W-:Y:S01]  /*4f90*/  IMAD R0, R26, R0, RZ ;  /* 0x000000001a007224 */ /* 0x000fe200078e02ff */
[----:B------:R-:W-:Y:S02]  /*4fa0*/  SEL R8, R10, R8, !P0 ;  /* 0x000000080a087207 */ /* 0x000fe40004000000 */
[----:B------:R-:W-:Y:S01]  /*4fb0*/  SEL R2, R11, R12, !P4 ;  /* 0x0000000c0b027207 */ /* 0x000fe20006000000 */
[----:B------:R-:W-:Y:S01]  /*4fc0*/  IMAD R12, R26, R9, RZ ;  /* 0x000000091a0c7224 */ /* 0x000fe200078e02ff */
[C---:B------:R-:W-:Y:S01]  /*4fd0*/  ISETP.GE.AND P0, PT, R8.reuse, R0, PT ;  /* 0x000000000800720c */ /* 0x040fe20003f06270 */
[----:B------:R-:W-:Y:S03]  /*4fe0*/  IMAD.HI.U32 R0, R8, R4, RZ ;  /* 0x0000000408007227 */ /* 0x000fe600078e00ff */
[----:B------:R-:W-:Y:S02]  /*4ff0*/  ISETP.GE.OR P0, PT, R2, R12, P0 ;  /* 0x0000000c0200720c */ /* 0x000fe40000706670 */
[-C--:B------:R-:W-:Y:S04]  /*5000*/  SHF.R.U32.HI R0, RZ, R5.reuse, R0 ;  /* 0x00000005ff007219 */ /* 0x080fe80000011600 */
[----:B------:R-:W-:Y:S05]  /*5010*/  SEL R13, R8, R0, !P2 ;  /* 0x00000000080d7207 */ /* 0x000fea0005000000 */
[----:B------:R-:W-:Y:S02]  /*5020*/  IMAD.MOV R12, RZ, RZ, -R13 ;  /* 0x000000ffff0c7224 */ /* 0x000fe400078e0a0d */
[----:B------:R-:W-:Y:S04]  /*5030*/  @!P0 IMAD.HI.U32 R0, R2, R4, RZ ;  /* 0x0000000402008227 */ /* 0x000fe800078e00ff */
[----:B------:R-:W-:Y:S01]  /*5040*/  IMAD R12, R26, R12, R8 ;  /* 0x0000000c1a0c7224 */ /* 0x000fe200078e0208 */
[----:B------:R-:W-:Y:S04]  /*5050*/  @!P0 SHF.R.U32.HI R0, RZ, R5, R0 ;  /* 0x00000005ff008219 */ /* 0x000fe80000011600 */
[----:B------:R-:W-:Y:S04]  /*5060*/  @!P0 SEL R0, R2, R0, !P2 ;  /* 0x0000000002008207 */ /* 0x000fe80005000000 */
[----:B------:R-:W-:Y:S01]  /*5070*/  @!P0 IADD3 R13, PT, PT, R13, -R0, RZ ;  /* 0x800000000d0d8210 */ /* 0x000fe20007ffe0ff */
[----:B------:R-:W-:Y:S01]  /*5080*/  @!P0 IMAD R0, R9, R12, R0 ;  /* 0x0000000c09008224 */ /* 0x000fe200078e0200 */
[----:B------:R-:W-:Y:S01]  /*5090*/  IADD3 R9, PT, PT, -R8, RZ, RZ ;  /* 0x000000ff08097210 */ /* 0x000fe20007ffe1ff */
[--C-:B------:R-:W-:Y:S02]  /*50a0*/  IMAD.MOV R12, RZ, RZ, -R2.reuse ;  /* 0x000000ffff0c7224 */ /* 0x100fe400078e0a02 */
[----:B------:R-:W-:Y:S02]  /*50b0*/  @!P0 IMAD R8, R13, R26, R2 ;  /* 0x0000001a0d088224 */ /* 0x000fe400078e0202 */
[----:B------:R-:W-:Y:S02]  /*50c0*/  @!P0 IMAD.MOV.U32 R2, RZ, RZ, R0 ;  /* 0x000000ffff028224 */ /* 0x000fe400078e0000 */
[----:B------:R-:W-:Y:S02]  /*50d0*/  IMAD R11, R3, R12, R11 ;  /* 0x0000000c030b7224 */ /* 0x000fe400078e020b */
[----:B------:R-:W-:Y:S02]  /*50e0*/  IMAD R10, R6, R9, R10 ;  /* 0x00000009060a7224 */ /* 0x000fe400078e020a */
[----:B------:R-:W-:Y:S02]  /*50f0*/  IMAD R11, R2, R3, R11 ;  /* 0x00000003020b7224 */ /* 0x000fe400078e020b */
[----:B------:R-:W-:Y:S02]  /*5100*/  IMAD R10, R8, R6, R10 ;  /* 0x00000006080a7224 */ /* 0x000fe400078e020a */
.L_x_91:
[----:B------:R-:W-:Y:S05]  /*5110*/  BRA.U UP1, `(.L_x_92) ;  /* 0x0000000101107547 */ /* 0x000fea000b800000 */
[----:B------:R-:W-:Y:S04]  /*5120*/  MOV R2, UR37 ;  /* 0x0000002500027c02 */ /* 0x000fe80008000f00 */
[----:B------:R-:W-:Y:S04]  /*5130*/  SHF.L.U32 R2, R2, 0x1f, RZ ;  /* 0x0000001f02027819 */ /* 0x000fe800000006ff */
[----:B------:R-:W2:Y:S02]  /*5140*/  SYNCS.PHASECHK.TRANS64.TRYWAIT P0, [UR7+0x78], R2 ;  /* 0x00007802ff0075a7 */ /* 0x000ea40008001107 */
[----:B--2---:R-:W-:Y:S05]  /*5150*/  @!P0 BRA `(.L_x_93) ;  /* 0x0000003400548947 */ /* 0x004fea0003800000 */
.L_x_92:
[----:B------:R-:W-:Y:S02]  /*5160*/  R2UR UR27, R14 ;  /* 0x000000000e1b72ca */ /* 0x000fe400000e0000 */
[----:B------:R-:W-:Y:S02]  /*5170*/  R2UR UR26, R15 ;  /* 0x000000000f1a72ca */ /* 0x000fe400000e0000 */
[----:B------:R-:W-:Y:S04]  /*5180*/  ISETP.NE.U32.AND P2, PT, RZ, UR22, PT ;  /* 0x00000016ff007c0c */ /* 0x000fe8000bf45070 */
[----:B------:R-:W-:Y:S05]  /*5190*/  ISETP.NE.AND.EX P2, PT, RZ, UR23, PT, P2 ;  /* 0x00000017ff007c0c */ /* 0x000fea000bf45320 */
[----:B------:R-:W-:Y:S02]  /*51a0*/  USHF.L.U32 UR27, UR27, 0x6, URZ ;  /* 0x000000061b1b7899 */ /* 0x000fe400080006ff */
[----:B------:R-:W-:Y:S01]  /*51b0*/  USHF.L.U32 UR26, UR26, 0x6, URZ ;  /* 0x000000061a1a7899 */ /* 0x000fe200080006ff */
[----:B------:R-:W-:Y:S11]  /*51c0*/  BRA.U !UP5, `(.L_x_94) ;  /* 0x000000010d347547 */ /* 0x000ff6000b800000 */
[----:B------:R-:W-:Y:S01]  /*51d0*/  UPLOP3.LUT UP0, UPT, UPT, UPT, UP4, 0x80, 0x8 ;  /* 0x000000000008789c */ /* 0x000fe20003f0f040 */
[----:B--2---:R-:W-:Y:S02]  /*51e0*/  HFMA2 R0, -RZ, RZ, 0, 5.9604644775390625e-08 ;  /* 0x00000001ff007431 */ /* 0x004fe400000001ff */
[----:B------:R-:W-:Y:S03]  /*51f0*/  IMAD.MOV.U32 R64, RZ, RZ, 0x1 ;  /* 0x00000001ff407424 */ /* 0x000fe600078e00ff */
[----:B------:R-:W-:Y:S05]  /*5200*/  PLOP3.LUT P0, PT, PT, PT, UP0, 0x80, 0x8 ;  /* 0x000000000008781c */ /* 0x000fea0003f0f008 */
[----:B------:R-:W2:Y:S01]  /*5210*/  @UP0 LDCU.64 UR4, c[0x0][0x888] ;  /* 0x00011100ff0407ac */ /* 0x000ea20008000a00 */
[----:B------:R-:W-:Y:S07]  /*5220*/  @UP0 UIMAD UR6, UR60, UR22, URZ ;  /* 0x000000163c0602a4 */ /* 0x000fee000f8e02ff */
[----:B------:R-:W-:Y:S01]  /*5230*/  @!P0 PRMT R64, R0, 0x7610, R64 ;  /* 0x0000761000408816 */ /* 0x000fe20000000040 */
[----:B--2---:R-:W-:Y:S06]  /*5240*/  @UP0 UIMAD.WIDE UR4, UR6, 0x4, UR4 ;  /* 0x00000004060408a5 */ /* 0x004fec000f8e0204 */
[----:B------:R-:W-:Y:S01]  /*5250*/  IMAD.U32 R8, RZ, RZ, UR4 ;  /* 0x00000004ff087e24 */ /* 0x000fe2000f8e00ff */
[----:B------:R-:W-:Y:S04]  /*5260*/  MOV R9, UR5 ;  /* 0x0000000500097c02 */ /* 0x000fe80008000f00 */
[----:B------:R-:W2:Y:S01]  /*5270*/  @!UP0 LDCU UR4, c[0x0][0x880] ;  /* 0x00011000ff0487ac */ /* 0x000ea20008000800 */
[----:B-----5:R4:W5:Y:S02]  /*5280*/  @P0 LDG.E R35, desc[UR56][R8.64] ;  /* 0x0000003808230981 */ /* 0x020964000c1e1900 */
[----:B--2-4-:R-:W-:Y:S07]  /*5290*/  @!P0 IMAD.U32 R35, RZ, RZ, UR4 ;  /* 0x00000004ff238e24 */ /* 0x014fee000f8e00ff */
.L_x_94:
[----:B-----5:R-:W-:Y:S01]  /*52a0*/  @!P2 FSETP.EQ.AND P0, PT, R35, RZ, PT ;  /* 0x000000ff2300a20b */ /* 0x020fe20003f02000 */
[----:B------:R-:W-:Y:S01]  /*52b0*/  @!UPT UIADD3 URZ, UPT, UPT, URZ, URZ, URZ ;  /* 0x000000fffffff290 */ /* 0x000fe2000fffe0ff */
[----:B------:R-:W-:Y:S11]  /*52c0*/  @!P2 BRA `(.L_x_95) ;  /* 0x000000000014a947 */ /* 0x000ff60003800000 */
[----:B------:R-:W-:Y:S02]  /*52d0*/  LOP3.LUT P2, RZ, R64, 0xff, RZ, 0xc0, !PT ;  /* 0x000000ff40ff7812 */ /* 0x000fe4000784c0ff */
[----:B------:R-:W-:Y:S04]  /*52e0*/  PLOP3.LUT P0, PT, PT, PT, UP0, 0x80, 0x8 ;  /* 0x000000000008781c */ /* 0x000fe80003f0f008 */
[----:B------:R-:W-:Y:S07]  /*52f0*/  PLOP3.LUT P0, PT, P0, PT, PT, 0x8, 0x80 ;  /* 0x000000000080781c */ /* 0x000fee000070e170 */
[----:B------:R-:W-:Y:S11]  /*5300*/  @P2 FSETP.EQ.AND P0, PT, R35, RZ, PT ;  /* 0x000000ff2300220b */ /* 0x000ff60003f02000 */
[----:B------:R-:W-:Y:S02]  /*5310*/  @!UPT UIADD3 URZ, UPT, UPT, URZ, URZ, URZ ;  /* 0x000000fffffff290 */ /* 0x000fe4000fffe0ff */
.L_x_95:
[----:B------:R-:W-:Y:S01]  /*5320*/  ULEA UR4, UR8, UR7, 0x3 ;  /* 0x0000000708047291 */ /* 0x000fe2000f8e18ff */
[----:B------:R-:W-:Y:S02]  /*5330*/  SHF.L.U32 R9, R32, 0x1f, RZ ;  /* 0x0000001f20097819 */ /* 0x000fe400000006ff */
[----:B------:R-:W-:Y:S04]  /*5340*/  ELECT P4, URZ, PT ;  /* 0x0000000000ff782f */ /* 0x000fe80003880000 */
[----:B------:R-:W-:Y:S02]  /*5350*/  PLOP3.LUT P4, PT, P0, P4, PT, 0xf2, 0x2f ;  /* 0x00000000002f781c */ /* 0x000fe40000789e72 */
[----:B------:R-:W4:Y:S11]  /*5360*/  SYNCS.PHASECHK.TRANS64.TRYWAIT P2, [UR4+0x58], R9 ;  /* 0x00005809ff0075a7 */ /* 0x000f360008041104 */
[----:B-1----:R-:W-:Y:S05]  /*5370*/  @!P4 IADD3 R8, P0, PT, R30, 0x580, RZ ;  /* 0x000005801e08c810 */ /* 0x002fea0007f1e0ff */
[----:B--2---:R-:W-:Y:S01]  /*5380*/  @!P4 IMAD.X R2, RZ, RZ, R31, P0 ;  /* 0x000000ffff02c224 */ /* 0x004fe200000e061f */
[----:B----4-:R-:W-:Y:S07]  /*5390*/  @!P2 BRA `(.L_x_96) ;  /* 0x0000003000dca947 */ /* 0x010fee0003800000 */
.L_x_170:
[----:B------:R-:W2:Y:S01]  /*53a0*/  LDC.64 R12, c[0x0][0xb18] ;  /* 0x0002c600ff0c7b82 */ /* 0x000ea20000000a00 */
[----:B------:R-:W-:Y:S01]  /*53b0*/  @!P4 R2UR UR6, R2 ;  /* 0x000000000206c2ca */ /* 0x000fe200000e0000 */
[----:B------:R-:W-:Y:S01]  /*53c0*/  VOTEU.ALL UP3, P4 ;  /* 0x0000000000ff7886 */ /* 0x000fe20002060000 */
[----:B------:R-:W-:Y:S01]  /*53d0*/  @!P4 R2UR UR9, R8 ;  /* 0x000000000809c2ca */ /* 0x000fe200000e0000 */
[----:B------:R-:W-:Y:S01]  /*53e0*/  UIADD3 UR5, UPT, UPT, UR8, 0x1, URZ ;  /* 0x0000000108057890 */ /* 0x000fe2000fffe0ff */
[----:B-1----:R-:W-:Y:S03]  /*53f0*/  @!P4 IMAD.MOV.U32 R0, RZ, RZ, 0x2000 ;  /* 0x00002000ff00c424 */ /* 0x002fe600078e00ff */
[----:B------:R-:W1:Y:S01]  /*5400*/  @!P1 LDC R2, c[0x0][0xb0c] ;  /* 0x0002c300ff029b82 */ /* 0x000e620000000800 */
[----:B------:R-:W-:Y:S01]  /*5410*/  @!UP3 ULEA UR8, UR8, UR7, 0xd ;  /* 0x000000070808b291 */ /* 0x000fe2000f8e68ff */
[----:B------:R-:W-:Y:S01]  /*5420*/  @P3 SHF.R.U32.HI R27, RZ, 0x10, R21 ;  /* 0x00000010ff1b3819 */ /* 0x000fe20000011615 */
[----:B------:R-:W-:Y:S01]  /*5430*/  UIADD3 UR25, UPT, UPT, UR4, 0x40, URZ ;  /* 0x0000004004197890 */ /* 0x000fe2000fffe0ff */
[----:B------:R-:W-:Y:S01]  /*5440*/  VIADD R29, R29, 0x1 ;  /* 0x000000011d1d7836 */ /* 0x000fe20000000000 */
[----:B------:R-:W-:Y:S01]  /*5450*/  @!UP3 UIADD3 UR24, UPT, UPT, UR8, 0x200, URZ ;  /* 0x000002000818b890 */ /* 0x000fe2000fffe0ff */
[----:B------:R-:W-:Y:S01]  /*5460*/  VOTEU.ALL UP2, P4 ;  /* 0x0000000000ff7886 */ /* 0x000fe20002040000 */
[----:B------:R-:W-:Y:S01]  /*5470*/  IMAD.U32 R9, RZ, RZ, UR6 ;  /* 0x00000006ff097e24 */ /* 0x000fe2000f8e00ff */
[----:B------:R-:W-:Y:S01]  /*5480*/  UMOV UR18, 0x0 ;  /* 0x0000000000127882 */ /* 0x000fe20000000000 */
[----:B------:R-:W-:Y:S01]  /*5490*/  IMAD.U32 R8, RZ, RZ, UR9 ;  /* 0x00000009ff087e24 */ /* 0x000fe2000f8e00ff */
[----:B------:R-:W-:Y:S01]  /*54a0*/  UMOV UR19, 0x10000000 ;  /* 0x1000000000137882 */ /* 0x000fe20000000000 */
[----:B------:R-:W-:Y:S01]  /*54b0*/  UMOV UR28, UR60 ;  /* 0x0000003c001c7c82 */ /* 0x000fe20008000000 */
[----:B------:R-:W-:Y:S01]  /*54c0*/  @!P4 R2UR UR15, R9 ;  /* 0x00000000090fc2ca */ /* 0x000fe200000e0000 */
[----:B------:R-:W-:Y:S01]  /*54d0*/  @!UP3 UIADD3 UR10, UPT, UPT, UR26, 0x20, URZ ;  /* 0x000000201a0ab890 */ /* 0x000fe2000fffe0ff */
[----:B------:R-:W-:Y:S01]  /*54e0*/  @!P4 R2UR UR14, R8 ;  /* 0x00000000080ec2ca */ /* 0x000fe200000e0000 */
[----:B------:R-:W-:Y:S01]  /*54f0*/  @!UP3 UIADD3 UR8, UPT, UPT, UR8, 0x1200, URZ ;  /* 0x000012000808b890 */ /* 0x000fe2000fffe0ff */
[----:B------:R-:W4:Y:S01]  /*5500*/  LDC.64 R8, c[0x0][0xb10] ;  /* 0x0002c400ff087b82 */ /* 0x000f220000000a00 */
[----:B------:R-:W-:Y:S01]  /*5510*/  VOTEU.ALL UP1, P4 ;  /* 0x0000000000ff7886 */ /* 0x000fe20002020000 */
[----:B------:R-:W-:Y:S01]  /*5520*/  UMOV UR11, UR27 ;  /* 0x0000001b000b7c82 */ /* 0x000fe20008000000 */
[----:B------:R-:W-:Y:S01]  /*5530*/  UMOV UR12, UR60 ;  /* 0x0000003c000c7c82 */ /* 0x000fe20008000000 */
[----:B------:R-:W-:Y:S01]  /*5540*/  UMOV UR9, UR25 ;  /* 0x0000001900097c82 */ /* 0x000fe20008000000 */
[----:B------:R-:W-:Y:S02]  /*5550*/  UISETP.NE.AND UP6, UPT, UR5, 0x3, UPT ;  /* 0x000000030500788c */ /* 0x000fe4000bfc5270 */
[----:B------:R-:W-:Y:S02]  /*5560*/  UPRMT UR16, UR47, 0x654, UR25 ;  /* 0x000006542f107896 */ /* 0x000fe40008000019 */
[----:B------:R-:W-:Y:S02]  /*5570*/  USEL UR13, UR5, URZ, UP6 ;  /* 0x000000ff050d7287 */ /* 0x000fe4000b000000 */
[----:B------:R1:W-:Y:S01]  /*5580*/  @!UP2 UTMALDG.3D [UR24], [UR14], desc[UR18] ;  /* 0x000012180e00a5b4 */ /* 0x0003e20008011000 */
[----:B------:R-:W-:Y:S02]  /*5590*/  USEL UR5, URZ, 0x1, UP6 ;  /* 0x00000001ff057887 */ /* 0x000fe4000b000000 */
[----:B------:R-:W-:Y:S04]  /*55a0*/  ULEA UR6, UR13, UR7, 0x3 ;  /* 0x000000070d067291 */ /* 0x000fe8000f8e18ff */
[----:B------:R-:W-:Y:S01]  /*55b0*/  LOP3.LUT R32, R32, UR5, RZ, 0x3c, !PT ;  /* 0x0000000520207c12 */ /* 0x000fe2000f8e3cff */
[----:B------:R1:W-:Y:S01]  /*55c0*/  @!UP1 UTMALDG.3D [UR8], [UR14], desc[UR18] ;  /* 0x000012080e0095b4 */ /* 0x0003e20008011000 */
[----:B------:R5:W-:Y:S02]  /*55d0*/  @!P4 SYNCS.ARRIVE.TRANS64.RED.A0TR RZ, [UR4+0x40], R0 ;  /* 0x00004000ffffc9a7 */ /* 0x000be40008300404 */
[----:B------:R-:W-:Y:S01]  /*55e0*/  SHF.L.U32 R14, R32, 0x1f, RZ ;  /* 0x0000001f200e7819 */ /* 0x000fe200000006ff */
[C---:B----4-:R-:W-:Y:S01]  /*55f0*/  @!P1 IMAD.HI.U32 R8, R11.reuse, R8, RZ ;  /* 0x000000080b089227 */ /* 0x050fe200078e00ff */
[----:B--2---:R-:W-:Y:S02]  /*5600*/  @!P1 ISETP.NE.AND P0, PT, R12, 0x1, PT ;  /* 0x000000010c00980c */ /* 0x004fe40003f05270 */
[----:B-1----:R-:W-:Y:S01]  /*5610*/  @!P1 ISETP.NE.AND P2, PT, R2, 0x1, PT ;  /* 0x000000010200980c */ /* 0x002fe20003f45270 */
[C---:B------:R-:W-:Y:S01]  /*5620*/  @!P1 IMAD.HI.U32 R13, R10.reuse, R13, RZ ;  /* 0x0000000d0a0d9227 */ /* 0x040fe200078e00ff */
[----:B------:R-:W-:Y:S04]  /*5630*/  @!P1 SHF.R.U32.HI R8, RZ, R9, R8 ;  /* 0x00000009ff089219 */ /* 0x000fe80000011608 */
[----:B------:R-:W-:Y:S01]  /*5640*/  @!P1 SEL R8, R11, R8, !P2 ;  /* 0x000000080b089207 */ /* 0x000fe20005000000 */
[----:B------:R-:W-:Y:S01]  /*5650*/  SYNCS.ARRIVE.TRANS64.RED.A1T0 RZ, [UR16], RZ ;  /* 0x000000ffffff79a7 */ /* 0x000fe20008100410 */
[----:B------:R-:W1:Y:S01]  /*5660*/  SYNCS.PHASECHK.TRANS64.TRYWAIT P5, [UR6+0x58], R14 ;  /* 0x0000580eff0075a7 */ /* 0x000e6200080a1106 */
[----:B-----5:R-:W2:Y:S02]  /*5670*/  @!P1 LDC R0, c[0x0][0xb20] ;  /* 0x0002c800ff009b82 */ /* 0x020ea40000000800 */
[----:B--2---:R-:W-:Y:S04]  /*5680*/  @!P1 SHF.R.U32.HI R0, RZ, R0, R13 ;  /* 0x00000000ff009219 */ /* 0x004fe8000001160d */
[----:B------:R-:W-:Y:S05]  /*5690*/  @!P1 SEL R9, R10, R0, !P0 ;  /* 0x000000000a099207 */ /* 0x000fea0004000000 */
[----:B------:R-:W-:Y:S02]  /*56a0*/  @!P1 IMAD.IADD R0, R9, 0x1, -R8 ;  /* 0x0000000109009824 */ /* 0x000fe400078e0a08 */
[----:B------:R-:W-:Y:S02]  /*56b0*/  @!P1 IMAD.IADD R8, R8, 0x1, -R9 ;  /* 0x0000000108089824 */ /* 0x000fe400078e0a09 */
[----:B------:R-:W-:Y:S02]  /*56c0*/  @!P1 IMAD R11, R0, R2, R11 ;  /* 0x00000002000b9224 */ /* 0x000fe400078e020b */
[----:B------:R-:W-:Y:S01]  /*56d0*/  @!P1 IMAD R10, R8, R12, R10 ;  /* 0x0000000c080a9224 */ /* 0x000fe200078e020a */
[----:B-1----:R-:W-:Y:S06]  /*56e0*/  @!P5 BRA `(.L_x_97) ;  /* 0x000000300020d947 */ /* 0x002fec0003800000 */
.L_x_172:
[----:B------:R-:W-:Y:S01]  /*56f0*/  UIADD3 UR17, UPT, UPT, UR6, 0x40, URZ ;  /* 0x0000004006117890 */ /* 0x000fe2000fffe0ff */
[----:B------:R-:W-:Y:S01]  /*5700*/  @!P4 IADD3 R2, P0, PT, R30, 0x580, RZ ;  /* 0x000005801e02c810 */ /* 0x000fe20007f1e0ff */
[----:B------:R-:W-:Y:S01]  /*5710*/  VOTEU.ALL UP2, P4 ;  /* 0x0000000000ff7886 */ /* 0x000fe20002040000 */
[----:B------:R-:W-:Y:S01]  /*5720*/  UMOV UR24, 0x0 ;  /* 0x0000000000187882 */ /* 0x000fe20000000000 */
[----:B------:R-:W-:Y:S01]  /*5730*/  UPRMT UR14, UR47, 0x654, UR17 ;  /* 0x000006542f0e7896 */ /* 0x000fe20008000011 */
[----:B------:R-:W-:Y:S01]  /*5740*/  @!P4 R2UR UR5, R2 ;  /* 0x000000000205c2ca */ /* 0x000fe200000e0000 */
[----:B-1----:R-:W-:Y:S01]  /*5750*/  @!P4 IMAD.X R0, RZ, RZ, R31, P0 ;  /* 0x000000ffff00c224 */ /* 0x002fe200000e061f */
[----:B------:R-:W-:Y:S01]  /*5760*/  UMOV UR25, 0x10000000 ;  /* 0x1000000000197882 */ /* 0x000fe20000000000 */
[----:B------:R-:W-:Y:S01]  /*5770*/  UMOV UR19, UR27 ;  /* 0x0000001b00137c82 */ /* 0x000fe20008000000 */
[----:B------:R-:W-:Y:S01]  /*5780*/  UMOV UR20, UR60 ;  /* 0x0000003c00147c82 */ /* 0x000fe20008000000 */
[----:B------:R-:W-:Y:S01]  /*5790*/  UMOV UR11, UR27 ;  /* 0x0000001b000b7c82 */ /* 0x000fe20008000000 */
[----:B------:R-:W-:Y:S01]  /*57a0*/  @!P4 R2UR UR4, R0 ;  /* 0x000000000004c2ca */ /* 0x000fe200000e0000 */
[----:B------:R-:W-:Y:S01]  /*57b0*/  UMOV UR12, UR60 ;  /* 0x0000003c000c7c82 */ /* 0x000fe20008000000 */
[----:B------:R-:W-:Y:S01]  /*57c0*/  VOTEU.ALL UP1, P4 ;  /* 0x0000000000ff7886 */ /* 0x000fe20002020000 */
[----:B------:R-:W-:Y:S01]  /*57d0*/  UMOV UR9, UR17 ;  /* 0x0000001100097c82 */ /* 0x000fe20008000000 */
[----:B------:R-:W-:Y:S01]  /*57e0*/  @P3 R2UR UR60, R27 ;  /* 0x000000001b3c32ca */ /* 0x000fe200000e0000 */
[----:B------:R-:W-:Y:S01]  /*57f0*/  IMAD.IADD R15, R10, 0x1, R62 ;  /* 0x000000010a0f7824 */ /* 0x000fe200078e023e */
[----:B------:R-:W-:Y:S01]  /*5800*/  ISETP.NE.AND P0, PT, R29, 0x2, PT ;  /* 0x000000021d00780c */ /* 0x000fe20003f05270 */
[----:B------:R-:W-:Y:S01]  /*5810*/  IMAD.U32 R8, RZ, RZ, UR5 ;  /* 0x00000005ff087e24 */ /* 0x000fe2000f8e00ff */
[----:B------:R-:W-:Y:S01]  /*5820*/  @!UP1 ULEA UR8, UR13, UR7, 0xd ;  /* 0x000000070d089291 */ /* 0x000fe2000f8e68ff */
[----:B------:R-:W-:Y:S01]  /*5830*/  IMAD.IADD R14, R11, 0x1, R63 ;  /* 0x000000010b0e7824 */ /* 0x000fe200078e023f */
[----:B------:R-:W-:Y:S01]  /*5840*/  @!UP1 UIADD3 UR18, UPT, UPT, UR26, 0x10, URZ ;  /* 0x000000101a129890 */ /* 0x000fe2000fffe0ff */
[----:B------:R-:W-:Y:S01]  /*5850*/  SEL R0, RZ, 0x1, P0 ;  /* 0x00000001ff007807 */ /* 0x000fe20000000000 */
[----:B------:R-:W-:Y:S01]  /*5860*/  @!UP1 UIADD3 UR16, UPT, UPT, UR8, 0x200, URZ ;  /* 0x0000020008109890 */ /* 0x000fe2000fffe0ff */
[----:B------:R-:W-:Y:S01]  /*5870*/  IMAD.U32 R9, RZ, RZ, UR4 ;  /* 0x00000004ff097e24 */ /* 0x000fe2000f8e00ff */
[----:B------:R-:W-:Y:S01]  /*5880*/  @!P4 R2UR UR4, R8 ;  /* 0x000000000804c2ca */ /* 0x000fe200000e0000 */
[----:B------:R-:W-:Y:S01]  /*5890*/  @!UP1 UIADD3 UR10, UPT, UPT, UR26, 0x30, URZ ;  /* 0x000000301a0a9890 */ /* 0x000fe2000fffe0ff */
[----:B------:R-:W-:Y:S01]  /*58a0*/  LOP3.LUT R28, R28, R0, RZ, 0x3c, !PT ;  /* 0x000000001c1c7212 */ /* 0x000fe200078e3cff */
[----:B------:R-:W-:Y:S01]  /*58b0*/  @!UP1 UIADD3 UR8, UPT, UPT, UR8, 0x1200, URZ ;  /* 0x0000120008089890 */ /* 0x000fe2000fffe0ff */
[----:B------:R-:W-:Y:S01]  /*58c0*/  @!P4 R2UR UR5, R9 ;  /* 0x000000000905c2ca */ /* 0x000fe200000e0000 */
[----:B------:R-:W-:Y:S01]  /*58d0*/  VOTEU.ALL UP1, P4 ;  /* 0x0000000000ff7886 */ /* 0x000fe20002020000 */
[----:B------:R-:W-:Y:S11]  /*58e0*/  SEL R29, R29, RZ, P0 ;  /* 0x000000ff1d1d7207 */ /* 0x000ff60000000000 */
[----:B------:R-:W-:Y:S01]  /*58f0*/  @!UP2 UTMALDG.3D [UR16], [UR4], desc[UR24] ;  /* 0x000018100400a5b4 */ /* 0x000fe20008011000 */
[----:B------:R1:W-:Y:S01]  /*5900*/  @!UP1 UTMALDG.3D [UR8], [UR4], desc[UR24] ;  /* 0x00001808040095b4 */ /* 0x0003e20008011000 */
[----:B------:R2:W-:Y:S01]  /*5910*/  @!P4 SYNCS.ARRIVE.TRANS64.RED.A0TR RZ, [UR6+0x40], R25 ;  /* 0x00004019ffffc9a7 */ /* 0x0005e20008300406 */
[----:B------:R-:W-:Y:S01]  /*5920*/  SYNCS.ARRIVE.TRANS64.RED.A1T0 RZ, [UR14], RZ ;  /* 0x000000ffffff79a7 */ /* 0x000fe2000810040e */
[----:B-1----:R-:W-:Y:S04]  /*5930*/  UIADD3 UR4, UPT, UPT, UR13, 0x1, URZ ;  /* 0x000000010d047890 */ /* 0x002fe8000fffe0ff */
[----:B------:R-:W-:Y:S04]  /*5940*/  UISETP.NE.AND UP1, UPT, UR4, 0x3, UPT ;  /* 0x000000030400788c */ /* 0x000fe8000bf25270 */
[----:B------:R-:W-:Y:S02]  /*5950*/  USEL UR5, URZ, 0x1, UP1 ;  /* 0x00000001ff057887 */ /* 0x000fe40008800000 */
[----:B------:R-:W-:Y:S02]  /*5960*/  USEL UR8, UR4, URZ, UP1 ;  /* 0x000000ff04087287 */ /* 0x000fe40008800000 */
[----:B------:R-:W-:Y:S02]  /*5970*/  UPLOP3.LUT UP1, UPT, UPT, UPT, UPT, 0x80, 0x8 ;  /* 0x000000000008789c */ /* 0x000fe40003f2f070 */
[----:B------:R-:W-:Y:S01]  /*5980*/  LOP3.LUT R32, R32, UR5, RZ, 0x3c, !PT ;  /* 0x0000000520207c12 */ /* 0x000fe2000f8e3cff */
[----:B------:R-:W-:Y:S08]  /*5990*/  @P3 BRA `(.L_x_98) ;  /* 0xfffffff000e43947 */ /* 0x000ff0000383ffff */
[----:B------:R-:W-:Y:S01]  /*59a0*/  UIADD3 UR7, UPT, UPT, UR7, 0x58, URZ ;  /* 0x0000005807077890 */ /* 0x000fe2000fffe0ff */
[----:B------:R-:W-:-:S03]  /*59b0*/  SHF.L.U32 R2, R32, 0x1f, RZ ;  /* 0x0000001f20027819 */ /* 0x000fc600000006ff */
[----:B------:R-:W-:-:S09]  /*59c0*/  ULEA UR4, UR8, UR7, 0x3 ;  /* 0x0000000708047291 */ /* 0x000fd2000f8e18ff */
[----:B------:R-:W1:Y:S02]  /*59d0*/  SYNCS.PHASECHK.TRANS64.TRYWAIT P0, [UR4], R2 ;  /* 0x00000002ff0075a7 */ /* 0x000e640008001104 */
[----:B-1----:R-:W-:Y:S05]  /*59e0*/  @!P0 BRA `(.L_x_99) ;  /* 0x0000002c00788947 */ /* 0x002fea0003800000 */
.L_x_174:
        /* <DEDUP_REMOVED lines=9> */
.L_x_176:
[----:B------:R-:W-:-:S04]  /*5a80*/  UIADD3 UR4, UPT, UPT, UR4, 0x1, URZ ;  /* 0x0000000104047890 */ /* 0x000fc8000fffe0ff */
[----:B------:R-:W-:-:S04]  /*5a90*/  UISETP.NE.AND UP0, UPT, UR4, 0x3, UPT ;  /* 0x000000030400788c */ /* 0x000fc8000bf05270 */
[----:B------:R-:W-:Y:S02]  /*5aa0*/  USEL UR5, URZ, 0x1, UP0 ;  /* 0x00000001ff057887 */ /* 0x000fe40008000000 */
[----:B------:R-:W-:-:S04]  /*5ab0*/  USEL UR4, UR4, URZ, UP0 ;  /* 0x000000ff04047287 */ /* 0x000fc80008000000 */
[----:B------:R-:W-:Y:S01]  /*5ac0*/  ULEA UR4, UR4, UR7, 0x3 ;  /* 0x0000000704047291 */ /* 0x000fe2000f8e18ff */
[----:B-1----:R-:W-:-:S04]  /*5ad0*/  LOP3.LUT R2, R32, UR5, RZ, 0x3c, !PT ;  /* 0x0000000520027c12 */ /* 0x002fc8000f8e3cff */
[----:B------:R-:W-:Y:S01]  /*5ae0*/  SHF.L.U32 R2, R2, 0x1f, RZ ;  /* 0x0000001f02027819 */ /* 0x000fe200000006ff */
[----:B------:R-:W-:-:S07]  /*5af0*/  IMAD.U32 R0, RZ, RZ, UR4 ;  /* 0x00000004ff007e24 */ /* 0x000fce000f8e00ff */
.L_x_101:
[----:B-1----:R1:W4:Y:S02]  /*5b00*/  SYNCS.PHASECHK.TRANS64.TRYWAIT P0, [R0+URZ], R2 ;  /* 0x00000002000075a7 */ /* 0x00232400080011ff */
[----:B----4-:R-:W-:Y:S05]  /*5b10*/  @!P0 NANOSLEEP.SYNCS 0x989680 ;  /* 0x009896800000895d */ /* 0x010fea0003900000 */
[----:B------:R-:W4:Y:S02]  /*5b20*/  @!P0 SYNCS.PHASECHK.TRANS64 P0, [R0+URZ], R2 ;  /* 0x00000002000085a7 */ /* 0x000f2400080010ff */
[----:B----4-:R-:W-:Y:S05]  /*5b30*/  @P0 EXIT ;  /* 0x000000000000094d */ /* 0x010fea0003800000 */
[----:B------:R-:W-:Y:S05]  /*5b40*/  BRA `(.L_x_101) ;  /* 0xfffffffc00ec7947 */ /* 0x000fea000383ffff */
.L_x_89:
[----:B------:R-:W-:-:S06]  /*5b50*/  UISETP.GE.AND UP1, UPT, UR10, 0x4, UPT ;  /* 0x000000040a00788c */ /* 0x000fcc000bf26270 */
[----:B------:R-:W-:-:S13]  /*5b60*/  PLOP3.LUT P0, PT, PT, PT, UP1, 0x80, 0x8 ;  /* 0x000000000008781c */ /* 0x000fda0003f0f018 */
[----:B------:R-:W-:Y:S05]  /*5b70*/  @!P0 EXIT ;  /* 0x000000000000894d */ /* 0x000fea0003800000 */
[----:B------:R-:W-:Y:S01]  /*5b80*/  BAR.SYNC.DEFER_BLOCKING 0x6, 0xa0 ;  /* 0x0182800000007b1d */ /* 0x000fe20000010000 */
[C---:B------:R-:W-:Y:S01]  /*5b90*/  IMAD.SHL.U32 R4, R69.reuse, 0x10, RZ ;  /* 0x0000001045047824 */ /* 0x040fe200078e00ff */
[C---:B------:R-:W-:Y:S01]  /*5ba0*/  LOP3.LUT R76, R69.reuse, 0x60, RZ, 0xc0, !PT ;  /* 0x00000060454c7812 */ /* 0x040fe200078ec0ff */
[C---:B------:R-:W-:Y:S01]  /*5bb0*/  IMAD.SHL.U32 R3, R68.reuse, 0x200000, RZ ;  /* 0x0020000044037824 */ /* 0x040fe200078e00ff */
[C---:B------:R-:W-:Y:S01]  /*5bc0*/  LOP3.LUT R70, R69.reuse, 0x2, RZ, 0xc0, !PT ;  /* 0x0000000245467812 */ /* 0x040fe200078ec0ff */
[----:B------:R-:W-:Y:S01]  /*5bd0*/  IMAD.SHL.U32 R5, R68, 0x200, RZ ;  /* 0x0000020044057824 */ /* 0x000fe200078e00ff */
[----:B------:R-:W-:Y:S02]  /*5be0*/  UMOV UR37, 0x400 ;  /* 0x0000040000257882 */ /* 0x000fe40000000000 */
[----:B------:R-:W1:Y:S01]  /*5bf0*/  LDC R67, c[0x0][0x370] ;  /* 0x0000dc00ff437b82 */ /* 0x000e620000000800 */
[----:B------:R-:W-:Y:S01]  /*5c00*/  ULEA UR37, UR47, UR37, 0x18 ;  /* 0x000000252f257291 */ /* 0x000fe2000f8ec0ff */
[C---:B------:R-:W-:Y:S01]  /*5c10*/  LOP3.LUT R75, R4.reuse, 0x590, RZ, 0xc0, !PT ;  /* 0x00000590044b7812 */ /* 0x040fe200078ec0ff */
[C---:B------:R-:W-:Y:S01]  /*5c20*/  IMAD.SHL.U32 R2, R69.reuse, 0x2, RZ ;  /* 0x0000000245027824 */ /* 0x040fe200078e00ff */
[----:B------:R-:W-:Y:S01]  /*5c30*/  LOP3.LUT R4, R4, 0x60, RZ, 0xc0, !PT ;  /* 0x0000006004047812 */ /* 0x000fe200078ec0ff */
[----:B------:R-:W-:Y:S01]  /*5c40*/  IMAD.U32 R32, R69, 0x10000, RZ ;  /* 0x0001000045207824 */ /* 0x000fe200078e00ff */
[----:B------:R-:W-:Y:S01]  /*5c50*/  LOP3.LUT R3, R3, 0x200000, RZ, 0xc0, !PT ;  /* 0x0020000003037812 */ /* 0x000fe200078ec0ff */
[----:B------:R-:W-:Y:S01]  /*5c60*/  UIADD3 UR52, UPT, UPT, UR37, 0x200, URZ ;  /* 0x0000020025347890 */ /* 0x000fe2000fffe0ff */
[----:B------:R-:W2:Y:S01]  /*5c70*/  LDC R28, c[0x0][0xb0c] ;  /* 0x0002c300ff1c7b82 */ /* 0x000ea20000000800 */
[----:B------:R-:W-:Y:S01]  /*5c80*/  LOP3.LUT R69, R69, 0x4, RZ, 0xc0, !PT ;  /* 0x0000000445457812 */ /* 0x000fe200078ec0ff */
[----:B------:R-:W-:Y:S01]  /*5c90*/  IMAD.MOV.U32 R31, RZ, RZ, RZ ;  /* 0x000000ffff1f7224 */ /* 0x000fe200078e00ff */
[----:B------:R-:W-:-:S02]  /*5ca0*/  LOP3.LUT R75, R75, 0x200, R5, 0xf8, !PT ;  /* 0x000002004b4b7812 */ /* 0x000fc400078ef805 */
[----:B------:R-:W-:Y:S02]  /*5cb0*/  CS2R R72, SRZ ;  /* 0x0000000000487805 */ /* 0x000fe4000001ff00 */
[----:B------:R-:W-:Y:S01]  /*5cc0*/  LOP3.LUT R2, R4, 0xc, R2, 0xf8, !PT ;  /* 0x0000000c04027812 */ /* 0x000fe200078ef802 */
[----:B------:R-:W-:Y:S01]  /*5cd0*/  IMAD.MOV.U32 R79, RZ, RZ, RZ ;  /* 0x000000ffff4f7224 */ /* 0x000fe200078e00ff */
[----:B------:R-:W-:Y:S01]  /*5ce0*/  LOP3.LUT R32, R3, 0x400000, R32, 0xf8, !PT ;  /* 0x0040000003207812 */ /* 0x000fe200078ef820 */
[----:B------:R-:W3:Y:S01]  /*5cf0*/  LDC R65, c[0x0][0xb20] ;  /* 0x0002c800ff417b82 */ /* 0x000ee20000000800 */
[----:B------:R-:W4:Y:S01]  /*5d00*/  LDS R0, [UR37+0x130] ;  /* 0x00013025ff007984 */ /* 0x000f220008000800 */
[----:B------:R-:W-:Y:S01]  /*5d10*/  IADD3 R74, PT, PT, -R69, 0x2, RZ ;  /* 0x00000002454a7810 */ /* 0x000fe20007ffe1ff */
[----:B------:R-:W-:Y:S01]  /*5d20*/  IMAD.MOV R70, RZ, RZ, -R70 ;  /* 0x000000ffff467224 */ /* 0x000fe200078e0a46 */
[----:B------:R-:W-:Y:S01]  /*5d30*/  LOP3.LUT R75, R75, R2, RZ, 0xfc, !PT ;  /* 0x000000024b4b7212 */ /* 0x000fe200078efcff */
[----:B------:R-:W-:Y:S01]  /*5d40*/  IMAD.MOV R69, RZ, RZ, -R69 ;  /* 0x000000ffff457224 */ /* 0x000fe200078e0a45 */
[----:B------:R-:W1:Y:S01]  /*5d50*/  LDCU.64 UR54, c[0x0][0x348] ;  /* 0x00006900ff3677ac */ /* 0x000e620008000a00 */
[----:B------:R-:W-:Y:S01]  /*5d60*/  IMAD.SHL.U32 R74, R74, 0x10, RZ ;  /* 0x000000104a4a7824 */ /* 0x000fe200078e00ff */
[----:B------:R-:W1:Y:S01]  /*5d70*/  LDC R27, c[0x0][0xb30] ;  /* 0x0002cc00ff1b7b82 */ /* 0x000e620000000800 */
[----:B------:R-:W-:Y:S01]  /*5d80*/  LEA R75, R75, UR52, 0x2 ;  /* 0x000000344b4b7c11 */ /* 0x000fe2000f8e10ff */
[----:B------:R-:W-:Y:S01]  /*5d90*/  UMOV UR46, 0x1 ;  /* 0x00000001002e7882 */ /* 0x000fe20000000000 */
[----:B------:R-:W1:Y:S01]  /*5da0*/  LDCU.64 UR48, c[0x0][0x888] ;  /* 0x00011100ff3077ac */ /* 0x000e620008000a00 */
[----:B------:R-:W1:Y:S04]  /*5db0*/  LDCU.64 UR50, c[0x0][0x890] ;  /* 0x00011200ff3277ac */ /* 0x000e680008000a00 */
[----:B------:R-:W1:Y:S01]  /*5dc0*/  LDC.64 R60, c[0x0][0xb10] ;  /* 0x0002c400ff3c7b82 */ /* 0x000e620000000a00 */
[----:B------:R-:W-:Y:S01]  /*5dd0*/  UMOV UR36, URZ ;  /* 0x000000ff00247c82 */ /* 0x000fe20008000000 */
[----:B------:R-:W-:Y:S01]  /*5de0*/  UMOV UR45, URZ ;  /* 0x000000ff002d7c82 */ /* 0x000fe20008000000 */
[----:B------:R-:W-:-:S05]  /*5df0*/  UMOV UR44, URZ ;  /* 0x000000ff002c7c82 */ /* 0x000fca0008000000 */
[----:B------:R-:W1:Y:S08]  /*5e00*/  LDC.64 R24, c[0x0][0xb18] ;  /* 0x0002c600ff187b82 */ /* 0x000e700000000a00 */
[----:B------:R-:W1:Y:S08]  /*5e10*/  LDC.64 R22, c[0x0][0xb28] ;  /* 0x0002ca00ff167b82 */ /* 0x000e700000000a00 */
[----:B------:R-:W1:Y:S01]  /*5e20*/  LDC.64 R58, c[0x0][0x8b0] ;  /* 0x00022c00ff3a7b82 */ /* 0x000e620000000a00 */
[----:B----4-:R-:W-:-:S07]  /*5e30*/  IMAD.IADD R32, R0, 0x1, R32 ;  /* 0x0000000100207824 */ /* 0x010fce00078e0220 */
[----:B------:R-:W4:Y:S08]  /*5e40*/  LDC.64 R56, c[0x0][0x8a8] ;  /* 0x00022a00ff387b82 */ /* 0x000f300000000a00 */
[----:B--23--:R-:W1:Y:S02]  /*5e50*/  LDC R66, c[0x0][0x374] ;  /* 0x0000dd00ff427b82 */ /* 0x00ce640000000800 */
.L_x_132:
[C---:B------:R-:W-:Y:S02]  /*5e60*/  LEA R0, R79.reuse, UR37, 0x3 ;  /* 0x000000254f007c11 */ /* 0x040fe4000f8e18ff */
[----:B------:R-:W-:Y:S02]  /*5e70*/  SHF.L.U32 R2, R72, 0x1f, RZ ;  /* 0x0000001f48027819 */ /* 0x000fe400000006ff */
[----:B------:R-:W-:Y:S02]  /*5e80*/  LEA R16, R79, UR37, 0x4 ;  /* 0x000000254f107c11 */ /* 0x000fe4000f8e20ff */
[----:B------:R-:W2:Y:S02]  /*5e90*/  SYNCS.PHASECHK.TRANS64.TRYWAIT P0, [R0+URZ+0x80], R2 ;  /* 0x00008002000075a7 */ /* 0x000ea400080011ff */
[----:B--23--:R-:W-:Y:S05]  /*5ea0*/  @!P0 BRA `(.L_x_102) ;  /* 0x0000002800788947 */ /* 0x00cfea0003800000 */
.L_x_177:
[----:B------:R-:W3:Y:S01]  /*5eb0*/  LDC.64 R10, c[0x0][0xb10] ;  /* 0x0002c400ff0a7b82 */ /* 0x000ee20000000a00 */
[----:B------:R-:W4:Y:S01]  /*5ec0*/  LDS.128 R16, [R16+0x110] ;  /* 0x0001100010107984 */ /* 0x000f220000000c00 */
[----:B-1----:R-:W-:Y:S01]  /*5ed0*/  ISETP.NE.AND P1, PT, R27, 0x1, PT ;  /* 0x000000011b00780c */ /* 0x002fe20003f25270 */
[----:B--2---:R-:W-:Y:S01]  /*5ee0*/  VIADD R0, R0, 0x90 ;  /* 0x0000009000007836 */ /* 0x004fe20000000000 */
[----:B------:R-:W-:Y:S04]  /*5ef0*/  ISETP.GE.AND P0, PT, R26, 0x1, PT ;  /* 0x000000011a00780c */ /* 0x000fe80003f06270 */
[----:B------:R-:W1:Y:S01]  /*5f00*/  LDC.64 R8, c[0x0][0xb18] ;  /* 0x0002c600ff087b82 */ /* 0x000e620000000a00 */
[----:B------:R-:W-:Y:S01]  /*5f10*/  PRMT R0, RZ, 0x654, R0 ;  /* 0x00000654ff007816 */ /* 0x000fe20000000000 */
[----:B------:R-:W-:Y:S01]  /*5f20*/  @!PT LDS RZ, [RZ] ;  /* 0x00000000fffff984 */ /* 0x000fe20000000800 */
[----:B------:R-:W-:Y:S01]  /*5f30*/  @!PT LDS RZ, [RZ] ;  /* 0x00000000fffff984 */ /* 0x000fe20000000800 */
[----:B------:R-:W-:Y:S01]  /*5f40*/  @!PT LDS RZ, [RZ] ;  /* 0x00000000fffff984 */ /* 0x000fe20000000800 */
[----:B------:R-:W-:Y:S01]  /*5f50*/  @!PT LDS RZ, [RZ] ;  /* 0x00000000fffff984 */ /* 0x000fe20000000800 */
[----:B------:R2:W-:Y:S06]  /*5f60*/  MEMBAR.ALL.CTA ;  /* 0x0000000000007992 */ /* 0x0005ec0000008000 */
[----:B--2---:R-:W2:Y:S01]  /*5f70*/  FENCE.VIEW.ASYNC.S ;  /* 0x00000000000073c6 */ /* 0x004ea20000000000 */
[----:B------:R-:W1:Y:S08]  /*5f80*/  @!P1 LDC R12, c[0x0][0xb20] ;  /* 0x0002c800ff0c9b82 */ /* 0x000e700000000800 */
[----:B------:R-:W1:Y:S01]  /*5f90*/  @!P1 LDC R7, c[0x0][0xb0c] ;  /* 0x0002c300ff079b82 */ /* 0x000e620000000800 */
[----:B--2---:R2:W-:Y:S01]  /*5fa0*/  SYNCS.ARRIVE.TRANS64.RED.A1T0 RZ, [R0+URZ], RZ ;  /* 0x000000ff00ff79a7 */ /* 0x0045e200081004ff */
[----:B----4-:R-:W-:Y:S04]  /*5fb0*/  LOP3.LUT P4, RZ, R18, 0x1, RZ, 0xc0, !PT ;  /* 0x0000000112ff7812 */ /* 0x010fe8000788c0ff */
[----:B------:R-:W-:Y:S09]  /*5fc0*/  P2R R77, PR, RZ, 0x10 ;  /* 0x00000010ff4d7803 */ /* 0x000ff20000000000 */
[----:B------:R-:W-:Y:S02]  /*5fd0*/  @P4 MOV R30, R16 ;  /* 0x00000010001e4202 */ /* 0x000fe40000000f00 */
[----:B------:R-:W-:Y:S01]  /*5fe0*/  @P4 LOP3.LUT R29, R17, 0xffff, RZ, 0xc0, !PT ;  /* 0x0000ffff111d4812 */ /* 0x000fe200078ec0ff */
[----:B--23--:R-:W-:Y:S06]  /*5ff0*/  @!P0 BRA `(.L_x_103) ;  /* 0x0000000000a48947 */ /* 0x00cfec0003800000 */
[----:B------:R-:W-:Y:S01]  /*6000*/  IMAD.HI.U32 R0, R66, R25, RZ ;  /* 0x0000001942007227 */ /* 0x000fe200078e00ff */
[----:B------:R-:W-:Y:S02]  /*6010*/  ISETP.NE.AND P0, PT, R24, 0x1, PT ;  /* 0x000000011800780c */ /* 0x000fe40003f05270 */
[----:B------:R-:W-:Y:S01]  /*6020*/  ISETP.NE.AND P2, PT, R26, 0x1, PT ;  /* 0x000000011a00780c */ /* 0x000fe20003f45270 */
[----:B------:R-:W-:Y:S01]  /*6030*/  IMAD.HI.U32 R4, R67, R60, RZ ;  /* 0x0000003c43047227 */ /* 0x000fe200078e00ff */
[----:B------:R-:W-:Y:S02]  /*6040*/  SHF.R.U32.HI R0, RZ, R65, R0 ;  /* 0x00000041ff007219 */ /* 0x000fe40000011600 */
[----:B------:R-:W-:Y:S01]  /*6050*/  ISETP.NE.AND P3, PT, R28, 0x1, PT ;  /* 0x000000011c00780c */ /* 0x000fe20003f65270 */
[----:B------:R-:W-:Y:S01]  /*6060*/  IMAD.HI.U32 R6, R29, R25, RZ ;  /* 0x000000191d067227 */ /* 0x000fe200078e00ff */
[-C--:B------:R-:W-:Y:S02]  /*6070*/  SHF.R.U32.HI R4, RZ, R61.reuse, R4 ;  /* 0x0000003dff047219 */ /* 0x080fe40000011604 */
[----:B------:R-:W-:Y:S01]  /*6080*/  SEL R0, R66, R0, !P0 ;  /* 0x0000000042007207 */ /* 0x000fe20004000000 */
[----:B------:R-:W-:Y:S01]  /*6090*/  IMAD.HI.U32 R5, R30, R60, RZ ;  /* 0x0000003c1e057227 */ /* 0x000fe200078e00ff */
[----:B------:R-:W-:Y:S03]  /*60a0*/  SEL R4, R67, R4, !P3 ;  /* 0x0000000443047207 */ /* 0x000fe60005800000 */
[-C--:B------:R-:W-:Y:S01]  /*60b0*/  IMAD.HI.U32 R3, R0, R22.reuse, RZ ;  /* 0x0000001600037227 */ /* 0x080fe200078e00ff */
[----:B------:R-:W-:Y:S03]  /*60c0*/  SHF.R.U32.HI R5, RZ, R61, R5 ;  /* 0x0000003dff057219 */ /* 0x000fe60000011605 */
[----:B------:R-:W-:Y:S01]  /*60d0*/  IMAD.HI.U32 R2, R4, R22, RZ ;  /* 0x0000001604027227 */ /* 0x000fe200078e00ff */
[----:B------:R-:W-:Y:S02]  /*60e0*/  @P2 SHF.R.U32.HI R0, RZ, R23, R3 ;  /* 0x00000017ff002219 */ /* 0x000fe40000011603 */
[----:B------:R-:W-:Y:S02]  /*60f0*/  SHF.R.U32.HI R3, RZ, R65, R6 ;  /* 0x00000041ff037219 */ /* 0x000fe40000011606 */
[----:B------:R-:W-:Y:S01]  /*6100*/  @P2 SHF.R.U32.HI R4, RZ, R23, R2 ;  /* 0x00000017ff042219 */ /* 0x000fe20000011602 */
[----:B------:R-:W-:Y:S01]  /*6110*/  IMAD R0, R26, R0, RZ ;  /* 0x000000001a007224 */ /* 0x000fe200078e02ff */
[----:B------:R-:W-:Y:S02]  /*6120*/  SEL R3, R29, R3, !P0 ;  /* 0x000000031d037207 */ /* 0x000fe40004000000 */
[----:B------:R-:W-:Y:S01]  /*6130*/  SEL R2, R30, R5, !P3 ;  /* 0x000000051e027207 */ /* 0x000fe20005800000 */
[----:B------:R-:W-:Y:S01]  /*6140*/  IMAD R5, R26, R4, RZ ;  /* 0x000000041a057224 */ /* 0x000fe200078e02ff */
[C---:B------:R-:W-:Y:S01]  /*6150*/  ISETP.GE.AND P0, PT, R3.reuse, R0, PT ;  /* 0x000000000300720c */ /* 0x040fe20003f06270 */
[C---:B------:R-:W-:Y:S03]  /*6160*/  IMAD.HI.U32 R0, R3.reuse, R22, RZ ;  /* 0x0000001603007227 */ /* 0x040fe600078e00ff */
[C---:B------:R-:W-:Y:S02]  /*6170*/  ISETP.GE.OR P0, PT, R2.reuse, R5, P0 ;  /* 0x000000050200720c */ /* 0x040fe40000706670 */
[----:B------:R-:W-:Y:S04]  /*6180*/  SHF.R.U32.HI R0, RZ, R23, R0 ;  /* 0x00000017ff007219 */ /* 0x000fe80000011600 */
[C---:B------:R-:W-:Y:S05]  /*6190*/  SEL R6, R3.reuse, R0, !P2 ;  /* 0x0000000003067207 */ /* 0x040fea0005000000 */
        /* <DEDUP_REMOVED lines=14> */
[----:B------:R-:W-:Y:S07]  /*6280*/  IMAD R29, R3, R24, R29 ;  /* 0x00000018031d7224 */ /* 0x000fee00078e021d */
.L_x_103:
[----:B-1----:R-:W-:Y:S01]  /*6290*/  @!P1 ISETP.NE.AND P0, PT, R8, 0x1, PT ;  /* 0x000000010800980c */ /* 0x002fe20003f05270 */
[----:B------:R-:W-:Y:S01]  /*62a0*/  @!P1 IMAD.HI.U32 R0, R30, R10, RZ ;  /* 0x0000000a1e009227 */ /* 0x000fe200078e00ff */
[----:B------:R-:W-:Y:S01]  /*62b0*/  @!P1 ISETP.NE.AND P2, PT, R7, 0x1, PT ;  /* 0x000000010700980c */ /* 0x000fe20003f45270 */
[----:B------:R-:W-:Y:S01]  /*62c0*/  ULOP3.LUT UP0, URZ, UR52, 0x1b0, URZ, 0xc0, !UPT ;  /* 0x000001b034ff7892 */ /* 0x000fe2000f80c0ff */
[----:B------:R-:W-:Y:S01]  /*62d0*/  R2UR UR5, R14 ;  /* 0x000000000e0572ca */ /* 0x000fe200000e0000 */
[----:B------:R-:W-:Y:S01]  /*62e0*/  @!P1 IMAD.HI.U32 R2, R29, R9, RZ ;  /* 0x000000091d029227 */ /* 0x000fe200078e00ff */
[----:B------:R-:W-:Y:S02]  /*62f0*/  @!P1 SHF.R.U32.HI R0, RZ, R11, R0 ;  /* 0x0000000bff009219 */ /* 0x000fe40000011600 */
[----:B------:R-:W-:Y:S01]  /*6300*/  R2UR UR4, R15 ;  /* 0x000000000f0472ca */ /* 0x000fe200000e0000 */
[----:B------:R-:W-:Y:S01]  /*6310*/  VIADD R79, R79, 0x1 ;  /* 0x000000014f4f7836 */ /* 0x000fe20000000000 */
[----:B------:R-:W-:Y:S02]  /*6320*/  @!P1 SHF.R.U32.HI R2, RZ, R12, R2 ;  /* 0x0000000cff029219 */ /* 0x000fe40000011602 */
[----:B------:R-:W-:Y:S02]  /*6330*/  @!P1 SEL R3, R30, R0, !P2 ;  /* 0x000000001e039207 */ /* 0x000fe40005000000 */
[----:B------:R-:W-:Y:S02]  /*6340*/  @!P1 SEL R2, R29, R2, !P0 ;  /* 0x000000021d029207 */ /* 0x000fe40004000000 */
[----:B------:R-:W-:Y:S01]  /*6350*/  @P4 SHF.R.U32.HI R71, RZ, 0x10, R17 ;  /* 0x00000010ff474819 */ /* 0x000fe20000011611 */
[----:B------:R-:W-:Y:S02]  /*6360*/  USHF.L.U32 UR42, UR5, 0x6, URZ ;  /* 0x00000006052a7899 */ /* 0x000fe400080006ff */
[----:B------:R-:W-:Y:S02]  /*6370*/  @!P1 IMAD.IADD R0, R2, 0x1, -R3 ;  /* 0x0000000102009824 */ /* 0x000fe400078e0a03 */
[----:B------:R-:W-:Y:S01]  /*6380*/  @!P1 IMAD.IADD R2, R3, 0x1, -R2 ;  /* 0x0000000103029824 */ /* 0x000fe200078e0a02 */
[----:B------:R-:W-:Y:S01]  /*6390*/  USHF.L.U32 UR41, UR4, 0x6, URZ ;  /* 0x0000000604297899 */ /* 0x000fe200080006ff */
[----:B------:R-:W-:Y:S02]  /*63a0*/  @!P1 IMAD R30, R0, R7, R30 ;  /* 0x00000007001e9224 */ /* 0x000fe400078e021e */
[----:B------:R-:W-:Y:S01]  /*63b0*/  @!P1 IMAD R29, R2, R8, R29 ;  /* 0x00000008021d9224 */ /* 0x000fe200078e021d */
[----:B------:R-:W-:Y:S08]  /*63c0*/  BRA.U !UP0, `(.L_x_104) ;  /* 0x00000001087c7547 */ /* 0x000ff0000b800000 */
[----:B------:R-:W1:Y:S01]  /*63d0*/  LDCU.64 UR8, c[0x4][0x80] ;  /* 0x01001000ff0877ac */ /* 0x000e620008000a00 */
[----:B------:R-:W-:Y:S01]  /*63e0*/  MOV R2, 0x0 ;  /* 0x0000000000027802 */ /* 0x000fe20000000f00 */
[----:B------:R-:W-:Y:S02]  /*63f0*/  HFMA2 R12, -RZ, RZ, 0, 5.9604644775390625e-08 ;  /* 0x00000001ff0c7431 */ /* 0x000fe400000001ff */
[----:B------:R-:W-:Y:S01]  /*6400*/  IMAD.MOV.U32 R8, RZ, RZ, 0x70 ;  /* 0x00000070ff087424 */ /* 0x000fe200078e00ff */
[----:B------:R2:W3:Y:S01]  /*6410*/  LDC.64 R14, c[0x4][R2] ;  /* 0x01000000020e7b82 */ /* 0x0004e20000000a00 */
[----:B------:R-:W4:Y:S01]  /*6420*/  LDCU.64 UR6, c[0x4][0x88] ;  /* 0x01001100ff0677ac */ /* 0x000f220008000a00 */
[----:B------:R-:W-:Y:S01]  /*6430*/  IMAD.MOV.U32 R13, RZ, RZ, RZ ;  /* 0x000000ffff0d7224 */ /* 0x000fe200078e00ff */
[----:B------:R-:W2:Y:S01]  /*6440*/  LDCU.64 UR4, c[0x4][0x8] ;  /* 0x01000100ff0477ac */ /* 0x000ea20008000a00 */
[----:B-1----:R-:W-:Y:S01]  /*6450*/  MOV R5, UR9 ;  /* 0x0000000900057c02 */ /* 0x002fe20008000f00 */
[----:B------:R-:W-:Y:S01]  /*6460*/  IMAD.U32 R4, RZ, RZ, UR8 ;  /* 0x00000008ff047e24 */ /* 0x000fe2000f8e00ff */
[----:B----4-:R-:W-:Y:S01]  /*6470*/  MOV R7, UR7 ;  /* 0x0000000700077c02 */ /* 0x010fe20008000f00 */
[----:B------:R-:W-:Y:S01]  /*6480*/  IMAD.U32 R6, RZ, RZ, UR6 ;  /* 0x00000006ff067e24 */ /* 0x000fe2000f8e00ff */
[----:B--2---:R-:W-:Y:S01]  /*6490*/  MOV R11, UR5 ;  /* 0x00000005000b7c02 */ /* 0x004fe20008000f00 */
[----:B------:R-:W-:Y:S02]  /*64a0*/  IMAD.U32 R10, RZ, RZ, UR4 ;  /* 0x00000004ff0a7e24 */ /* 0x000fe4000f8e00ff */
[----:B------:R-:W-:Y:S07]  /*64b0*/  LEPC R20, `(.L_x_105) ;  /* 0x000000001014794e */ /* 0x000fee0000000000 */
[----:B---3-5:R-:W-:Y:S05]  /*64c0*/  CALL.ABS.NOINC R14 ;  /* 0x000000000e007343 */ /* 0x028fea0003c00000 */
.L_x_105:
[----:B------:R-:W1:Y:S01]  /*64d0*/  LDCU.64 UR8, c[0x4][0x80] ;  /* 0x01001000ff0877ac */ /* 0x000e620008000a00 */
[----:B------:R-:W2:Y:S01]  /*64e0*/  LDC.64 R2, c[0x4][R2] ;  /* 0x0100000002027b82 */ /* 0x000ea20000000a00 */
[----:B------:R-:W-:Y:S02]  /*64f0*/  HFMA2 R12, -RZ, RZ, 0, 5.9604644775390625e-08 ;  /* 0x00000001ff0c7431 */ /* 0x000fe400000001ff */
[----:B------:R-:W-:Y:S02]  /*6500*/  IMAD.MOV.U32 R8, RZ, RZ, 0x70 ;  /* 0x00000070ff087424 */ /* 0x000fe400078e00ff */
[----:B------:R-:W-:Y:S01]  /*6510*/  IMAD.MOV.U32 R13, RZ, RZ, RZ ;  /* 0x000000ffff0d7224 */ /* 0x000fe200078e00ff */
[----:B------:R-:W3:Y:S01]  /*6520*/  LDCU.64 UR6, c[0x4][0x88] ;  /* 0x01001100ff0677ac */ /* 0x000ee20008000a00 */
[----:B------:R-:W4:Y:S01]  /*6530*/  LDCU.64 UR4, c[0x4][0x8] ;  /* 0x01000100ff0477ac */ /* 0x000f220008000a00 */
[----:B-1----:R-:W-:Y:S02]  /*6540*/  MOV R4, UR8 ;  /* 0x0000000800047c02 */ /* 0x002fe40008000f00 */
[----:B------:R-:W-:Y:S02]  /*6550*/  MOV R5, UR9 ;  /* 0x0000000900057c02 */ /* 0x000fe40008000f00 */
[----:B---3--:R-:W-:Y:S01]  /*6560*/  MOV R7, UR7 ;  /* 0x0000000700077c02 */ /* 0x008fe20008000f00 */
[----:B------:R-:W-:Y:S01]  /*6570*/  IMAD.U32 R6, RZ, RZ, UR6 ;  /* 0x00000006ff067e24 */ /* 0x000fe2000f8e00ff */
[----:B----4-:R-:W-:Y:S01]  /*6580*/  MOV R11, UR5 ;  /* 0x00000005000b7c02 */ /* 0x010fe20008000f00 */
[----:B------:R-:W-:Y:S02]  /*6590*/  IMAD.U32 R10, RZ, RZ, UR4 ;  /* 0x00000004ff0a7e24 */ /* 0x000fe4000f8e00ff */
[----:B------:R-:W-:Y:S07]  /*65a0*/  LEPC R20, `(.L_x_104) ;  /* 0x000000001014794e */ /* 0x000fee0000000000 */
[----:B--2---:R-:W-:Y:S05]  /*65b0*/  CALL.ABS.NOINC R2 ;  /* 0x0000000002007343 */ /* 0x004fea0003c00000 */
.L_x_104:
[----:B------:R-:W-:Y:S01]  /*65c0*/  ISETP.NE.U32.AND P4, PT, R58, RZ, PT ;  /* 0x000000ff3a00720c */ /* 0x000fe20003f85070 */
[----:B------:R-:W-:Y:S01]  /*65d0*/  UISETP.NE.AND UP2, UPT, UR53, URZ, UPT ;  /* 0x000000ff3500728c */ /* 0x000fe2000bf45270 */
[----:B------:R-:W-:Y:S01]  /*65e0*/  ISETP.NE.U32.AND P2, PT, RZ, UR48, PT ;  /* 0x00000030ff007c0c */ /* 0x000fe2000bf45070 */
[----:B------:R-:W-:Y:S01]  /*65f0*/  UISETP.NE.U32.AND UP1, UPT, UR50, URZ, UPT ;  /* 0x000000ff3200728c */ /* 0x000fe2000bf25070 */
[----:B------:R-:W-:Y:S01]  /*6600*/  ISETP.NE.AND.EX P4, PT, R59, RZ, PT, P4 ;  /* 0x000000ff3b00720c */ /* 0x000fe20003f85340 */
[----:B------:R-:W-:Y:S01]  /*6610*/  UPLOP3.LUT UP0, UPT, UPT, UPT, UPT, 0x40, 0x4 ;  /* 0x000000000004789c */ /* 0x000fe20003f0e870 */
[----:B------:R-:W-:Y:S01]  /*6620*/  ISETP.NE.AND.EX P2, PT, RZ, UR49, PT, P2 ;  /* 0x00000031ff007c0c */ /* 0x000fe2000bf45320 */
[----:B------:R-:W-:Y:S01]  /*6630*/  UISETP.NE.AND.EX UP1, UPT, UR51, URZ, UPT, UP1 ;  /* 0x000000ff3300728c */ /* 0x000fe2000bf25310 */
[----:B------:R-:W-:Y:S04]  /*6640*/  PLOP3.LUT P1, PT, PT, PT, UP2, 0x80, 0x8 ;  /* 0x000000000008781c */ /* 0x000fe80003f2f028 */
[----:B------:R-:W-:Y:S06]  /*6650*/  @UP2 UPLOP3.LUT UP0, UPT, UPT, UPT, UP1, 0x80, 0x8 ;  /* 0x000000000008289c */ /* 0x000fec0003f0f010 */
[----:B------:R-:W-:Y:S01]  /*6660*/  PLOP3.LUT P0, PT, PT, PT, UP0, 0x80, 0x8 ;  /* 0x000000000008781c */ /* 0x000fe20003f0f008 */
[----:B------:R-:W-:Y:S01]  /*6670*/  @!UPT UIADD3 URZ, UPT, UPT, URZ, URZ, URZ ;  /* 0x000000fffffff290 */ /* 0x000fe2000fffe0ff */
[----:B------:R-:W-:Y:S11]  /*6680*/  BRA.U !UP1, `(.L_x_106) ;  /* 0x0000000109387547 */ /* 0x000ff6000b800000 */
[----:B------:R-:W-:Y:S01]  /*6690*/  UISETP.NE.U32.AND UP0, UPT, UR48, URZ, UPT ;  /* 0x000000ff3000728c */ /* 0x000fe2000bf05070 */
[----:B------:R-:W-:Y:S02]  /*66a0*/  HFMA2 R0, -RZ, RZ, 0, 5.9604644775390625e-08 ;  /* 0x00000001ff007431 */ /* 0x000fe400000001ff */
[----:B------:R-:W-:Y:S01]  /*66b0*/  IMAD.MOV.U32 R64, RZ, RZ, 0x1 ;  /* 0x00000001ff407424 */ /* 0x000fe200078e00ff */
[----:B------:R-:W-:Y:S06]  /*66c0*/  UISETP.NE.AND.EX UP0, UPT, UR49, URZ, UPT, UP0 ;  /* 0x000000ff3100728c */ /* 0x000fec000bf05300 */
[----:B------:R-:W-:Y:S05]  /*66d0*/  PLOP3.LUT P3, PT, PT, PT, UP0, 0x80, 0x8 ;  /* 0x000000000008781c */ /* 0x000fea0003f6f008 */
[----:B------:R-:W1:Y:S01]  /*66e0*/  @UP0 LDCU.64 UR4, c[0x0][0x888] ;  /* 0x00011100ff0407ac */ /* 0x000e620008000a00 */
[----:B------:R-:W-:Y:S07]  /*66f0*/  @UP0 UIMAD UR6, UR60, UR50, URZ ;  /* 0x000000323c0602a4 */ /* 0x000fee000f8e02ff */
[----:B------:R-:W-:Y:S01]  /*6700*/  @!P3 PRMT R64, R0, 0x7610, R64 ;  /* 0x000076100040b816 */ /* 0x000fe20000000040 */
[----:B-1----:R-:W-:Y:S06]  /*6710*/  @UP0 UIMAD.WIDE UR4, UR6, 0x4, UR4 ;  /* 0x00000004060408a5 */ /* 0x002fec000f8e0204 */
[----:B------:R-:W-:Y:S01]  /*6720*/  IMAD.U32 R2, RZ, RZ, UR4 ;  /* 0x00000004ff027e24 */ /* 0x000fe2000f8e00ff */
[----:B------:R-:W-:Y:S04]  /*6730*/  MOV R3, UR5 ;  /* 0x0000000500037c02 */ /* 0x000fe80008000f00 */
[----:B------:R-:W1:Y:S01]  /*6740*/  @!UP0 LDCU UR4, c[0x0][0x880] ;  /* 0x00011000ff0487ac */ /* 0x000e620008000800 */
[----:B-----5:R2:W5:Y:S02]  /*6750*/  @P3 LDG.E R35, desc[UR56][R2.64] ;  /* 0x0000003802233981 */ /* 0x020564000c1e1900 */
[----:B-12---:R-:W-:Y:S02]  /*6760*/  @!P3 IMAD.U32 R35, RZ, RZ, UR4 ;  /* 0x00000004ff23be24 */ /* 0x006fe4000f8e00ff */
.L_x_106:
[----:B------:R-:W-:Y:S05]  /*6770*/  @!P4 BRA `(.L_x_107) ;  /* 0x000000000020c947 */ /* 0x000fea0003800000 */
[----:B------:R-:W-:Y:S04]  /*6780*/  ISETP.NE.U32.AND P3, PT, R56, RZ, PT ;  /* 0x000000ff3800720c */ /* 0x000fe80003f65070 */
[----:B------:R-:W-:Y:S11]  /*6790*/  ISETP.NE.AND.EX P3, PT, R57, RZ, PT, P3 ;  /* 0x000000ff3900720c */ /* 0x000ff60003f65330 */
[----:B------:R-:W-:Y:S02]  /*67a0*/  @!UPT UIADD3 URZ, UPT, UPT, URZ, URZ, URZ ;  /* 0x000000fffffff290 */ /* 0x000fe4000fffe0ff */
[----:B------:R-:W1:Y:S01]  /*67b0*/  @P3 LDC.64 R2, c[0x0][0x8a8] ;  /* 0x00022a00ff023b82 */ /* 0x000e620000000a00 */
[----:B------:R-:W-:Y:S04]  /*67c0*/  @P3 IMAD R0, R58, UR60, RZ ;  /* 0x0000003c3a003c24 */ /* 0x000fe8000f8e02ff */
[----:B-1----:R-:W-:Y:S05]  /*67d0*/  @P3 IMAD.WIDE R2, R0, 0x4, R2 ;  /* 0x0000000400023825 */ /* 0x002fea00078e0202 */
[----:B-----5:R1:W5:Y:S02]  /*67e0*/  @P3 LDG.E R33, desc[UR56][R2.64] ;  /* 0x0000003802213981 */ /* 0x020364000c1e1900 */
[----:B-1----:R-:W2:Y:S02]  /*67f0*/  @!P3 LDC R33, c[0x0][0x8a0] ;  /* 0x00022800ff21bb82 */ /* 0x002ea40000000800 */
.L_x_107:
[----:B-----5:R-:W-:Y:S01]  /*6800*/  FSETP.NEU.AND P3, PT, R35, RZ, PT ;  /* 0x000000ff2300720b */ /* 0x020fe20003f6d000 */
[----:B------:R-:W-:Y:S01]  /*6810*/  ULOP3.LUT UR4, UR46, 0x1, URZ, 0x3c, !UPT ;  /* 0x000000012e047892 */ /* 0x000fe2000f8e3cff */
[----:B------:R-:W-:Y:S01]  /*6820*/  SEL R4, RZ, 0xffffffff, P2 ;  /* 0xffffffffff047807 */ /* 0x000fe20001000000 */
[----:B------:R-:W-:Y:S01]  /*6830*/  IMAD.U32 R88, RZ, RZ, UR36 ;  /* 0x00000024ff587e24 */ /* 0x000fe2000f8e00ff */
[----:B------:R-:W-:Y:S01]  /*6840*/  @P1 LOP3.LUT P2, RZ, R64, 0xff, RZ, 0xc0, !PT ;  /* 0x000000ff40ff1812 */ /* 0x000fe2000784c0ff */
[----:B------:R-:W-:Y:S01]  /*6850*/  IMAD.SHL.U32 R83, R70, 0x10, RZ ;  /* 0x0000001046537824 */ /* 0x000fe200078e00ff */
[----:B------:R-:W-:Y:S01]  /*6860*/  @P1 SEL R0, RZ, 0xffffffff, P3 ;  /* 0xffffffffff001807 */ /* 0x000fe20001800000 */
[----:B------:R-:W-:Y:S01]  /*6870*/  IMAD.U32 R91, RZ, RZ, UR4 ;  /* 0x00000004ff5b7e24 */ /* 0x000fe2000f8e00ff */
[----:B------:R-:W-:Y:S01]  /*6880*/  LEA R81, R31, UR37, 0x3 ;  /* 0x000000251f517c11 */ /* 0x000fe2000f8e18ff */
[----:B------:R-:W-:Y:S01]  /*6890*/  IMAD.SHL.U32 R88, R88, 0x2000, RZ ;  /* 0x0000200058587824 */ /* 0x000fe200078e00ff */
[----:B------:R-:W-:Y:S01]  /*68a0*/  @P0 SEL R0, R4, R0, !P2 ;  /* 0x0000000004000207 */ /* 0x000fe20005000000 */
[----:B------:R-:W-:Y:S01]  /*68b0*/  IMAD.SHL.U32 R82, R69, 0x10, RZ ;  /* 0x0000001045527824 */ /* 0x000fe200078e00ff */
[----:B------:R-:W-:Y:S01]  /*68c0*/  PLOP3.LUT P2, PT, PT, PT, UP1, 0x80, 0x8 ;  /* 0x000000000008781c */ /* 0x000fe20003f4f018 */
[----:B------:R-:W-:Y:S01]  /*68d0*/  IMAD.IADD R87, R75, 0x1, R88 ;  /* 0x000000014b577824 */ /* 0x000fe200078e0258 */
[----:B------:R-:W-:Y:S01]  /*68e0*/  @P1 LOP3.LUT R0, R0, 0x1, RZ, 0xc0, !PT ;  /* 0x0000000100001812 */ /* 0x000fe200078ec0ff */
[----:B------:R-:W-:Y:S01]  /*68f0*/  BSSY B1, `(.L_x_108) ;  /* 0x0000039000017945 */ /* 0x000fe20003800000 */
[----:B------:R-:W-:Y:S01]  /*6900*/  LOP3.LUT P4, R78, R64, 0xff, RZ, 0xc0, !PT ;  /* 0x000000ff404e7812 */ /* 0x000fe2000788c0ff */
[----:B------:R-:W-:Y:S01]  /*6910*/  IMAD.IADD R86, R87, 0x1, R83 ;  /* 0x0000000157567824 */ /* 0x000fe200078e0253 */
[----:B------:R-:W-:Y:S01]  /*6920*/  ISETP.NE.U32.OR P5, PT, R0, 0x1, !P1 ;  /* 0x000000010000780c */ /* 0x000fe20004fa5470 */
[----:B------:R-:W-:Y:S01]  /*6930*/  IMAD.U32 R0, RZ, RZ, UR36 ;  /* 0x00000024ff007e24 */ /* 0x000fe2000f8e00ff */
[----:B------:R-:W-:Y:S01]  /*6940*/  SEL R3, RZ, 0xffffffff, P3 ;  /* 0xffffffffff037807 */ /* 0x000fe20001800000 */
[----:B------:R-:W-:Y:S01]  /*6950*/  IMAD.MOV.U32 R90, RZ, RZ, 0x1 ;  /* 0x00000001ff5a7424 */ /* 0x000fe200078e00ff */
[----:B------:R-:W-:Y:S01]  /*6960*/  P2R R80, PR, RZ, 0x20 ;  /* 0x00000020ff507803 */ /* 0x000fe20000000000 */
[----:B------:R-:W-:Y:S01]  /*6970*/  IMAD R34, R31, 0x20, R32 ;  /* 0x000000201f227824 */ /* 0x000fe200078e0220 */
[----:B------:R-:W-:Y:S01]  /*6980*/  LEA R0, R0, UR37, 0x3 ;  /* 0x0000002500007c11 */ /* 0x000fe2000f8e18ff */
[----:B------:R-:W-:Y:S01]  /*6990*/  IMAD.U32 R89, RZ, RZ, UR36 ;  /* 0x00000024ff597e24 */ /* 0x000fe2000f8e00ff */
[----:B------:R-:W-:Y:S02]  /*69a0*/  @P2 SEL R3, R4, R3, !P4 ;  /* 0x0000000304032207 */ /* 0x000fe40006000000 */
[----:B------:R-:W-:Y:S02]  /*69b0*/  CS2R R54, SRZ ;  /* 0x0000000000367805 */ /* 0x000fe4000001ff00 */
[----:B------:R-:W-:Y:S02]  /*69c0*/  CS2R R52, SRZ ;  /* 0x0000000000347805 */ /* 0x000fe4000001ff00 */
[----:B------:R-:W-:Y:S02]  /*69d0*/  CS2R R50, SRZ ;  /* 0x0000000000327805 */ /* 0x000fe4000001ff00 */
[----:B------:R-:W-:Y:S02]  /*69e0*/  LOP3.LUT R3, R3, 0x1, RZ, 0xc0, !PT ;  /* 0x0000000103037812 */ /* 0x000fe400078ec0ff */
[----:B------:R-:W-:Y:S02]  /*69f0*/  CS2R R48, SRZ ;  /* 0x0000000000307805 */ /* 0x000fe4000001ff00 */
[----:B------:R-:W-:Y:S02]  /*6a00*/  @P5 SHF.L.U32 R2, R91, 0x1f, RZ ;  /* 0x0000001f5b025819 */ /* 0x000fe400000006ff */
[----:B------:R-:W-:Y:S02]  /*6a10*/  CS2R R46, SRZ ;  /* 0x00000000002e7805 */ /* 0x000fe4000001ff00 */
[----:B------:R-:W-:Y:S02]  /*6a20*/  ISETP.NE.U32.AND P2, PT, R3, 0x1, PT ;  /* 0x000000010300780c */ /* 0x000fe40003f45070 */
[----:B------:R-:W-:Y:S01]  /*6a30*/  CS2R R44, SRZ ;  /* 0x00000000002c7805 */ /* 0x000fe2000001ff00 */
[----:B------:R1:W3:Y:S01]  /*6a40*/  @P5 SYNCS.PHASECHK.TRANS64.TRYWAIT P1, [R0+URZ+0x40], R2 ;  /* 0x00004002000055a7 */ /* 0x0002e200080211ff */
[----:B------:R-:W-:Y:S02]  /*6a50*/  CS2R R42, SRZ ;  /* 0x00000000002a7805 */ /* 0x000fe4000001ff00 */
[----:B------:R-:W-:Y:S02]  /*6a60*/  P2R R92, PR, RZ, 0x4 ;  /* 0x00000004ff5c7803 */ /* 0x000fe40000000000 */
[----:B------:R-:W-:Y:S01]  /*6a70*/  CS2R R40, SRZ ;  /* 0x0000000000287805 */ /* 0x000fe2000001ff00 */
[----:B------:R-:W-:Y:S02]  /*6a80*/  IMAD.IADD R85, R87, 0x1, R82 ;  /* 0x0000000157557824 */ /* 0x000fe400078e0252 */
[----:B------:R-:W-:Y:S01]  /*6a90*/  IMAD.IADD R84, R74, 0x1, R86 ;  /* 0x000000014a547824 */ /* 0x000fe200078e0256 */
[----:B-1----:R-:W-:Y:S04]  /*6aa0*/  SHF.L.U32 R2, R73, 0x1f, RZ ;  /* 0x0000001f49027819 */ /* 0x002fe800000006ff */
[----:B------:R1:W4:Y:S01]  /*6ab0*/  SYNCS.PHASECHK.TRANS64.TRYWAIT P0, [R81+URZ+0xa0], R2 ;  /* 0x0000a002510075a7 */ /* 0x00032200080011ff */
[----:B---3--:R-:W-:Y:S01]  /*6ac0*/  @P5 SEL R90, RZ, 0x1, !P1 ;  /* 0x00000001ff5a5807 */ /* 0x008fe20004800000 */
[----:B-1----:R-:W-:Y:S06]  /*6ad0*/  @!P5 BRA `(.L_x_109) ;  /* 0x000000000068d947 */ /* 0x002fec0003800000 */
[----:B------:R-:W-:Y:S01]  /*6ae0*/  ISETP.NE.AND P1, PT, R90, RZ, PT ;  /* 0x000000ff5a00720c */ /* 0x000fe20003f25270 */
[----:B------:R-:W-:Y:S01]  /*6af0*/  BSSY B0, `(.L_x_110) ;  /* 0x000000d000007945 */ /* 0x000fe20003800000 */
[----:B------:R-:W-:Y:S02]  /*6b00*/  CS2R R42, SRZ ;  /* 0x00000000002a7805 */ /* 0x000fe4000001ff00 */
[----:B------:R-:W-:Y:S02]  /*6b10*/  CS2R R40, SRZ ;  /* 0x0000000000287805 */ /* 0x000fe4000001ff00 */
[----:B------:R-:W-:Y:S02]  /*6b20*/  CS2R R46, SRZ ;  /* 0x00000000002e7805 */ /* 0x000fe4000001ff00 */
[----:B------:R-:W-:Y:S02]  /*6b30*/  CS2R R44, SRZ ;  /* 0x00000000002c7805 */ /* 0x000fe4000001ff00 */
[----:B------:R-:W-:Y:S02]  /*6b40*/  CS2R R50, SRZ ;  /* 0x0000000000327805 */ /* 0x000fe4000001ff00 */
[----:B------:R-:W-:Y:S02]  /*6b50*/  CS2R R48, SRZ ;  /* 0x0000000000307805 */ /* 0x000fe4000001ff00 */
[----:B------:R-:W-:Y:S02]  /*6b60*/  CS2R R54, SRZ ;  /* 0x0000000000367805 */ /* 0x000fe4000001ff00 */
[----:B------:R-:W-:Y:S01]  /*6b70*/  CS2R R52, SRZ ;  /* 0x0000000000347805 */ /* 0x000fe2000001ff00 */
[----:B------:R-:W-:Y:S06]  /*6b80*/  @P1 BRA `(.L_x_111) ;  /* 0x00000000000c1947 */ /* 0x000fec0003800000 */
[----:B------:R-:W-:Y:S04]  /*6b90*/  SHF.L.U32 R3, R91, 0x1f, RZ ;  /* 0x0000001f5b037819 */ /* 0x000fe800000006ff */
[----:B------:R-:W1:Y:S02]  /*6ba0*/  SYNCS.PHASECHK.TRANS64.TRYWAIT P1, [R0+URZ+0x40], R3 ;  /* 0x00004003000075a7 */ /* 0x000e6400080211ff */
[----:B-1----:R-:W-:Y:S05]  /*6bb0*/  @!P1 BRA `(.L_x_112) ;  /* 0x0000001c00489947 */ /* 0x002fea0003800000 */
.L_x_111:
[----:B------:R-:W-:Y:S05]  /*6bc0*/  BSYNC B0 ;  /* 0x0000000000007941 */ /* 0x000fea0003800000 */
.L_x_110:
[----:B------:R-:W-:Y:S01]  /*6bd0*/  ISETP.NE.AND P1, PT, R92, RZ, PT ;  /* 0x000000ff5c00720c */ /* 0x000fe20003f25270 */
[----:B------:R-:W-:Y:S04]  /*6be0*/  UIADD3 UR4, UPT, UPT, UR36, 0x1, URZ ;  /* 0x0000000124047890 */ /* 0x000fe8000fffe0ff */
[----:B------:R-:W-:Y:S04]  /*6bf0*/  UISETP.NE.AND UP0, UPT, UR4, 0x3, UPT ;  /* 0x000000030400788c */ /* 0x000fe8000bf05270 */
[----:B------:R-:W-:Y:S02]  /*6c00*/  USEL UR5, URZ, 0x1, UP0 ;  /* 0x00000001ff057887 */ /* 0x000fe40008000000 */
[----:B------:R-:W-:Y:S02]  /*6c10*/  USEL UR4, UR4, URZ, UP0 ;  /* 0x000000ff04047287 */ /* 0x000fe40008000000 */
[----:B------:R3:W1:Y:S02]  /*6c20*/  @P1 LDS.128 R40, [R87] ;  /* 0x0000000057281984 */ /* 0x0006640000000c00 */
[----:B------:R-:W-:Y:S02]  /*6c30*/  LOP3.LUT R91, R91, UR5, RZ, 0x3c, !PT ;  /* 0x000000055b5b7c12 */ /* 0x000fe4000f8e3cff */
[----:B------:R3:W1:Y:S01]  /*6c40*/  @P1 LDS.128 R44, [R86+0x10] ;  /* 0x00001000562c1984 */ /* 0x0006620000000c00 */
[----:B------:R-:W-:Y:S03]  /*6c50*/  IMAD.U32 R89, RZ, RZ, UR4 ;  /* 0x00000004ff597e24 */ /* 0x000fe6000f8e00ff */
[----:B------:R3:W1:Y:S04]  /*6c60*/  @P1 LDS.128 R48, [R85+0x20] ;  /* 0x0000200055301984 */ /* 0x0006680000000c00 */
[----:B------:R3:W1:Y:S02]  /*6c70*/  @P1 LDS.128 R52, [R84+0x10] ;  /* 0x0000100054341984 */ /* 0x0006640000000c00 */
.L_x_109:
[----:B------:R-:W-:Y:S05]  /*6c80*/  BSYNC B1 ;  /* 0x0000000000017941 */ /* 0x000fea0003800000 */
.L_x_108:
[----:B-1----:R-:W-:Y:S04]  /*6c90*/  SHF.R.U32.HI R0, RZ, 0x15, R34 ;  /* 0x00000015ff007819 */ /* 0x002fe80000011622 */
[----:B------:R-:W-:Y:S01]  /*6ca0*/  LOP3.LUT P1, RZ, R0, 0x3, R68, 0x48, !PT ;  /* 0x0000000300ff7812 */ /* 0x000fe20007824844 */
[----:B------:R-:W-:Y:S01]  /*6cb0*/  @!UPT UIADD3 URZ, UPT, UPT, URZ, URZ, URZ ;  /* 0x000000fffffff290 */ /* 0x000fe2000fffe0ff */
[----:B----4-:R-:W-:Y:S11]  /*6cc0*/  @P0 BRA `(.L_x_113) ;  /* 0x0000000000080947 */ /* 0x010ff60003800000 */
[----:B------:R-:W1:Y:S02]  /*6cd0*/  SYNCS.PHASECHK.TRANS64.TRYWAIT P0, [R81+URZ+0xa0], R2 ;  /* 0x0000a002510075a7 */ /* 0x000e6400080011ff */
[----:B-1----:R-:W-:Y:S05]  /*6ce0*/  @!P0 BRA `(.L_x_114) ;  /* 0x0000001c00108947 */ /* 0x002fea0003800000 */
.L_x_113:
[----:B------:R-:W-:Y:S05]  /*6cf0*/  @!P1 BRA `(.L_x_115) ;  /* 0x0000000000409947 */ /* 0x000fea0003800000 */
[----:B------:R-:W4:Y:S01]  /*6d00*/  LDCU.64 UR8, c[0x4][0x70] ;  /* 0x01000e00ff0877ac */ /* 0x000f220008000a00 */
[----:B------:R-:W-:Y:S01]  /*6d10*/  MOV R3, 0x0 ;  /* 0x0000000000037802 */ /* 0x000fe20000000f00 */
[----:B------:R-:W-:Y:S02]  /*6d20*/  HFMA2 R12, -RZ, RZ, 0, 5.9604644775390625e-08 ;  /* 0x00000001ff0c7431 */ /* 0x000fe400000001ff */
[----:B------:R-:W-:Y:S02]  /*6d30*/  IMAD.MOV.U32 R8, RZ, RZ, 0x192 ;  /* 0x00000192ff087424 */ /* 0x000fe400078e00ff */
[----:B------:R-:W-:Y:S01]  /*6d40*/  IMAD.MOV.U32 R13, RZ, RZ, RZ ;  /* 0x000000ffff0d7224 */ /* 0x000fe200078e00ff */
[----:B------:R-:W5:Y:S01]  /*6d50*/  LDCU.64 UR6, c[0x4][0x78] ;  /* 0x01000f00ff0677ac */ /* 0x000f620008000a00 */
[----:B-1----:R-:W1:Y:S01]  /*6d60*/  LDC.64 R2, c[0x4][R3] ;  /* 0x0100000003027b82 */ /* 0x002e620000000a00 */
[----:B------:R-:W2:Y:S01]  /*6d70*/  LDCU.64 UR4, c[0x4][0x10] ;  /* 0x01000200ff0477ac */ /* 0x000ea20008000a00 */
[----:B----4-:R-:W-:Y:S01]  /*6d80*/  MOV R5, UR9 ;  /* 0x0000000900057c02 */ /* 0x010fe20008000f00 */
[----:B------:R-:W-:Y:S01]  /*6d90*/  IMAD.U32 R4, RZ, RZ, UR8 ;  /* 0x00000008ff047e24 */ /* 0x000fe2000f8e00ff */
[----:B-----5:R-:W-:Y:S01]  /*6da0*/  MOV R7, UR7 ;  /* 0x0000000700077c02 */ /* 0x020fe20008000f00 */
[----:B------:R-:W-:Y:S01]  /*6db0*/  IMAD.U32 R6, RZ, RZ, UR6 ;  /* 0x00000006ff067e24 */ /* 0x000fe2000f8e00ff */
[----:B--2---:R-:W-:Y:S01]  /*6dc0*/  MOV R11, UR5 ;  /* 0x00000005000b7c02 */ /* 0x004fe20008000f00 */
[----:B------:R-:W-:Y:S02]  /*6dd0*/  IMAD.U32 R10, RZ, RZ, UR4 ;  /* 0x00000004ff0a7e24 */ /* 0x000fe4000f8e00ff */
[----:B------:R-:W-:Y:S07]  /*6de0*/  LEPC R20, `(.L_x_115) ;  /* 0x000000001014794e */ /* 0x000fee0000000000 */
[----:B-1-3--:R-:W-:Y:S05]  /*6df0*/  CALL.ABS.NOINC R2 ;  /* 0x0000000002007343 */ /* 0x00afea0003c00000 */
.L_x_115:
[----:B------:R-:W-:Y:S05]  /*6e00*/  WARPSYNC.ALL ;  /* 0x0000000000007948 */ /* 0x000fea0003800000 */
[----:B------:R-:W-:Y:S01]  /*6e10*/  R2UR UR4, R34 ;  /* 0x00000000220472ca */ /* 0x000fe200000e0000 */
[----:B------:R-:W-:Y:S01]  /*6e20*/  BSSY.RECONVERGENT B0, `(.L_x_116) ;  /* 0x000003c000007945 */ /* 0x000fe20003800200 */
[----:B------:R-:W-:Y:S11]  /*6e30*/  ISETP.NE.AND P0, PT, R76, RZ, PT ;  /* 0x000000ff4c00720c */ /* 0x000ff60003f05270 */
[----:B------:R-:W2:Y:S02]  /*6e40*/  LDTM.x16 R4, tmem[UR4] ;  /* 0x00000004000479ee */ /* 0x000ea40008240000 */
[C---:B--2---:R-:W-:Y:S01]  /*6e50*/  FMUL R0, R33.reuse, R4 ;  /* 0x0000000421007220 */ /* 0x044fe20000400000 */
[C---:B-1----:R-:W-:Y:S01]  /*6e60*/  FMUL R2, R33.reuse, R5 ;  /* 0x0000000521027220 */ /* 0x042fe20000400000 */
[C---:B------:R-:W-:Y:S01]  /*6e70*/  FMUL R3, R33.reuse, R6 ;  /* 0x0000000621037220 */ /* 0x040fe20000400000 */
[----:B------:R-:W-:Y:S01]  /*6e80*/  FMUL R7, R33, R7 ;  /* 0x0000000721077220 */ /* 0x000fe20000400000 */
[----:B------:R-:W-:Y:S01]  /*6e90*/  FFMA R36, R35, R40, R0 ;  /* 0x0000002823247223 */ /* 0x000fe20000000000 */
        /* <DEDUP_REMOVED lines=10> */
[----:B------:R1:W-:Y:S01]  /*6f40*/  STS.128 [R87], R36 ;  /* 0x0000002457007388 */ /* 0x0003e20000000c00 */
        /* <DEDUP_REMOVED lines=8> */
[----:B------:R1:W-:Y:S01]  /*6fd0*/  STS.128 [R86+0x10], R4 ;  /* 0x0000100456007388 */ /* 0x0003e20000000c00 */
[----:B------:R-:W-:Y:S01]  /*6fe0*/  FMUL R13, R33, R17 ;  /* 0x00000011210d7220 */ /* 0x000fe20000400000 */
[----:B------:R-:W-:Y:S01]  /*6ff0*/  FFMA R10, R35, R50, R10 ;  /* 0x00000032230a7223 */ /* 0x000fe2000000000a */
[----:B------:R-:W-:Y:S01]  /*7000*/  FMUL R14, R33, R18 ;  /* 0x00000012210e7220 */ /* 0x000fe20000400000 */
[----:B------:R-:W-:Y:S01]  /*7010*/  FFMA R11, R35, R51, R15 ;  /* 0x00000033230b7223 */ /* 0x000fe2000000000f */
[----:B------:R-:W-:Y:S01]  /*7020*/  FMUL R19, R33, R19 ;  /* 0x0000001321137220 */ /* 0x000fe20000400000 */
[C---:B------:R-:W-:Y:S01]  /*7030*/  FFMA R12, R35.reuse, R52, R12 ;  /* 0x00000034230c7223 */ /* 0x040fe2000000000c */
[C---:B------:R-:W-:Y:S01]  /*7040*/  FFMA R13, R35.reuse, R53, R13 ;  /* 0x00000035230d7223 */ /* 0x040fe2000000000d */
[C---:B------:R-:W-:Y:S01]  /*7050*/  FFMA R14, R35.reuse, R54, R14 ;  /* 0x00000036230e7223 */ /* 0x040fe2000000000e */
[----:B------:R1:W-:Y:S01]  /*7060*/  STS.128 [R85+0x20], R8 ;  /* 0x0000200855007388 */ /* 0x0003e20000000c00 */
[----:B------:R-:W-:Y:S05]  /*7070*/  FFMA R15, R35, R55, R19 ;  /* 0x00000037230f7223 */ /* 0x000fea0000000013 */
[----:B------:R1:W-:Y:S01]  /*7080*/  STS.128 [R84+0x10], R12 ;  /* 0x0000100c54007388 */ /* 0x0003e20000000c00 */
[----:B------:R-:W-:Y:S01]  /*7090*/  @!PT LDS RZ, [RZ] ;  /* 0x00000000fffff984 */ /* 0x000fe20000000800 */
[----:B------:R-:W-:Y:S01]  /*70a0*/  @!PT LDS RZ, [RZ] ;  /* 0x00000000fffff984 */ /* 0x000fe20000000800 */
[----:B------:R-:W-:Y:S01]  /*70b0*/  @!PT LDS RZ, [RZ] ;  /* 0x00000000fffff984 */ /* 0x000fe20000000800 */
[----:B------:R-:W-:Y:S01]  /*70c0*/  @!PT LDS RZ, [RZ] ;  /* 0x00000000fffff984 */ /* 0x000fe20000000800 */
[----:B------:R2:W-:Y:S06]  /*70d0*/  MEMBAR.ALL.CTA ;  /* 0x0000000000007992 */ /* 0x0005ec0000008000 */
[----:B--2---:R-:W2:Y:S02]  /*70e0*/  FENCE.VIEW.ASYNC.S ;  /* 0x00000000000073c6 */ /* 0x004ea40000000000 */
[----:B--2---:R-:W-:Y:S06]  /*70f0*/  BAR.SYNC.DEFER_BLOCKING 0x1, 0x80 ;  /* 0x0042000000007b1d */ /* 0x004fec0000010000 */
[----:B------:R-:W-:Y:S05]  /*7100*/  @P0 BRA `(.L_x_117) ;  /* 0x0000000000340947 */ /* 0x000fea0003800000 */
[----:B------:R-:W-:Y:S01]  /*7110*/  R2UR UR4, R88 ;  /* 0x00000000580472ca */ /* 0x000fe200000e0000 */
[----:B------:R-:W-:Y:S01]  /*7120*/  UMOV UR43, UR60 ;  /* 0x0000003c002b7c82 */ /* 0x000fe20008000000 */
[----:B------:R-:W-:Y:S01]  /*7130*/  UIADD3 UR9, UPT, UPT, UR41, 0x20, URZ ;  /* 0x0000002029097890 */ /* 0x000fe2000fffe0ff */
[----:B------:R-:W-:Y:S01]  /*7140*/  UMOV UR10, UR42 ;  /* 0x0000002a000a7c82 */ /* 0x000fe20008000000 */
[----:B------:R-:W-:Y:S09]  /*7150*/  UMOV UR11, UR60 ;  /* 0x0000003c000b7c82 */ /* 0x000ff20008000000 */
[----:B------:R-:W-:Y:S02]  /*7160*/  UIADD3 UR5, UPT, UPT, UR37, UR4, URZ ;  /* 0x0000000425057290 */ /* 0x000fe4000fffe0ff */
[----:B------:R-:W-:Y:S02]  /*7170*/  UIADD3 UR4, UP0, UPT, UR54, 0x680, URZ ;  /* 0x0000068036047890 */ /* 0x000fe4000ff1e0ff */
[----:B------:R-:W-:Y:S02]  /*7180*/  UIADD3 UR40, UPT, UPT, UR5, 0x200, URZ ;  /* 0x0000020005287890 */ /* 0x000fe4000fffe0ff */
[----:B------:R-:W-:Y:S02]  /*7190*/  UIADD3 UR8, UPT, UPT, UR5, 0x1200, URZ ;  /* 0x0000120005087890 */ /* 0x000fe4000fffe0ff */
[----:B------:R-:W-:Y:S09]  /*71a0*/  UIADD3.X UR5, UPT, UPT, URZ, UR55, URZ, UP0, !UPT ;  /* 0x00000037ff057290 */ /* 0x000ff200087fe4ff */
[----:B------:R2:W-:Y:S01]  /*71b0*/  UTMASTG.3D [UR40], [UR4] ;  /* 0x00000028040073b5 */ /* 0x0005e20008010000 */
[----:B------:R2:W-:Y:S02]  /*71c0*/  UTMASTG.3D [UR8], [UR4] ;  /* 0x00000008040073b5 */ /* 0x0005e40008010000 */
[----:B--2---:R0:W-:Y:S02]  /*71d0*/  UTMACMDFLUSH ;  /* 0x00000000000079b7 */ /* 0x0041e40000000000 */
.L_x_117:
[----:B------:R-:W-:Y:S05]  /*71e0*/  BSYNC.RECONVERGENT B0 ;  /* 0x0000000000007941 */ /* 0x000fea0003800200 */
.L_x_116:
[----:B------:R-:W-:Y:S01]  /*71f0*/  UIADD3 UR38, UPT, UPT, UR36, 0x1, URZ ;  /* 0x0000000124267890 */ /* 0x000fe2000fffe0ff */
[----:B------:R-:W-:Y:S03]  /*7200*/  BSSY.RECONVERGENT B0, `(.L_x_118) ;  /* 0x0000005000007945 */ /* 0x000fe60003800200 */
[----:B------:R-:W-:Y:S04]  /*7210*/  UISETP.NE.AND UP0, UPT, UR38, 0x3, UPT ;  /* 0x000000032600788c */ /* 0x000fe8000bf05270 */
[----:B------:R-:W-:Y:S01]  /*7220*/  USEL UR39, UR38, URZ, UP0 ;  /* 0x000000ff26277287 */ /* 0x000fe20008000000 */
[----:B------:R-:W-:Y:S11]  /*7230*/  @P0 BRA `(.L_x_119) ;  /* 0x0000000000040947 */ /* 0x000ff60003800000 */
[----:B------:R-:W-:Y:S04]  /*7240*/  DEPBAR.LE SB0, 0x1 ;  /* 0x000080400000791a */ /* 0x000fe80000000000 */
.L_x_119:
[----:B------:R-:W-:Y:S05]  /*7250*/  BSYNC.RECONVERGENT B0 ;  /* 0x0000000000007941 */ /* 0x000fea0003800200 */
.L_x_118:
[----:B------:R-:W-:Y:S01]  /*7260*/  BAR.SYNC.DEFER_BLOCKING 0x1, 0x80 ;  /* 0x0042000000007b1d */ /* 0x000fe20000010000 */
[----:B------:R-:W-:Y:S01]  /*7270*/  ISETP.NE.AND P1, PT, R80, RZ, PT ;  /* 0x000000ff5000720c */ /* 0x000fe20003f25270 */
[----:B------:R-:W-:Y:S01]  /*7280*/  UISETP.NE.AND UP0, UPT, UR45, URZ, UPT ;  /* 0x000000ff2d00728c */ /* 0x000fe2000bf05270 */
[----:B------:R-:W-:Y:S11]  /*7290*/  LEA R2, R89, UR37, 0x3 ;  /* 0x0000002559027c11 */ /* 0x000ff6000f8e18ff */
[----:B------:R-:W-:Y:S01]  /*72a0*/  @P1 SHF.L.U32 R3, R91, 0x1f, RZ ;  /* 0x0000001f5b031819 */ /* 0x000fe200000006ff */
[----:B------:R-:W-:Y:S06]  /*72b0*/  BRA.U !UP0, `(.L_x_120) ;  /* 0x0000000108247547 */ /* 0x000fec000b800000 */
[----:B-1----:R-:W-:Y:S01]  /*72c0*/  IMAD.U32 R4, RZ, RZ, UR44 ;  /* 0x0000002cff047e24 */ /* 0x002fe2000f8e00ff */
[----:B------:R-:W-:Y:S01]  /*72d0*/  MOV R0, UR47 ;  /* 0x0000002f00007c02 */ /* 0x000fe20008000f00 */
[----:B------:R-:W-:Y:S03]  /*72e0*/  UIADD3 UR4, UPT, UPT, UR44, 0x1, URZ ;  /* 0x000000012c047890 */ /* 0x000fe6000fffe0ff */
[----:B------:R-:W-:Y:S01]  /*72f0*/  @P1 LEA R4, R4, UR37, 0x3 ;  /* 0x0000002504041c11 */ /* 0x000fe2000f8e18ff */
[----:B------:R-:W-:Y:S04]  /*7300*/  UISETP.NE.AND UP0, UPT, UR4, 0x3, UPT ;  /* 0x000000030400788c */ /* 0x000fe8000bf05270 */
[----:B------:R-:W-:Y:S01]  /*7310*/  @P1 VIADD R4, R4, 0x58 ;  /* 0x0000005804041836 */ /* 0x000fe20000000000 */
[----:B------:R-:W-:Y:S04]  /*7320*/  USEL UR44, UR4, URZ, UP0 ;  /* 0x000000ff042c7287 */ /* 0x000fe80008000000 */
[----:B------:R-:W-:Y:S04]  /*7330*/  @P1 PRMT R0, R0, 0x654, R4 ;  /* 0x0000065400001816 */ /* 0x000fe80000000004 */
[----:B------:R2:W-:Y:S04]  /*7340*/  @P1 SYNCS.ARRIVE.TRANS64.RED.A1T0 RZ, [R0+URZ], RZ ;  /* 0x000000ff00ff19a7 */ /* 0x0005e800081004ff */
.L_x_120:
[----:B------:R-:W4:Y:S01]  /*7350*/  @P1 SYNCS.PHASECHK.TRANS64.TRYWAIT P0, [R2+URZ+0x40], R3 ;  /* 0x00004003020015a7 */ /* 0x000f2200080011ff */
[----:B------:R-:W-:Y:S01]  /*7360*/  BSSY B1, `(.L_x_121) ;  /* 0x0000015000017945 */ /* 0x000fe20003800000 */
[----:B----4-:R-:W-:Y:S03]  /*7370*/  @P1 SEL R90, RZ, 0x1, !P0 ;  /* 0x00000001ff5a1807 */ /* 0x010fe60004000000 */
[----:B------:R-:W-:Y:S05]  /*7380*/  @!P1 BRA `(.L_x_122) ;  /* 0x0000000000489947 */ /* 0x000fea0003800000 */
[----:B------:R-:W-:Y:S01]  /*7390*/  ISETP.NE.AND P1, PT, R92, RZ, PT ;  /* 0x000000ff5c00720c */ /* 0x000fe20003f25270 */
[----:B------:R-:W-:Y:S01]  /*73a0*/  BSSY B0, `(.L_x_123) ;  /* 0x000000a000007945 */ /* 0x000fe20003800000 */
[----:B------:R-:W-:Y:S11]  /*73b0*/  ISETP.NE.AND P0, PT, R90, RZ, PT ;  /* 0x000000ff5a00720c */ /* 0x000ff60003f05270 */
[----:B------:R-:W-:Y:S04]  /*73c0*/  @P1 IMAD R89, R89, 0x2000, R75 ;  /* 0x0000200059591824 */ /* 0x000fe800078e024b */
[----:B-1----:R-:W-:Y:S01]  /*73d0*/  @P1 IMAD.IADD R4, R83, 0x1, R89 ;  /* 0x0000000153041824 */ /* 0x002fe200078e0259 */
[----:B------:R-:W-:Y:S03]  /*73e0*/  @P1 IADD3 R3, PT, PT, R82, R89, RZ ;  /* 0x0000005952031210 */ /* 0x000fe60007ffe0ff */
[----:B--2---:R-:W-:Y:S01]  /*73f0*/  @P1 IMAD.IADD R0, R74, 0x1, R4 ;  /* 0x000000014a001824 */ /* 0x004fe200078e0204 */
[----:B------:R-:W-:Y:S06]  /*7400*/  @P0 BRA `(.L_x_124) ;  /* 0x00000000000c0947 */ /* 0x000fec0003800000 */
[----:B------:R-:W-:Y:S04]  /*7410*/  SHF.L.U32 R91, R91, 0x1f, RZ ;  /* 0x0000001f5b5b7819 */ /* 0x000fe800000006ff */
[----:B------:R-:W1:Y:S02]  /*7420*/  SYNCS.PHASECHK.TRANS64.TRYWAIT P0, [R2+URZ+0x40], R91 ;  /* 0x0000405b020075a7 */ /* 0x000e6400080011ff */
[----:B-1----:R-:W-:Y:S05]  /*7430*/  @!P0 BRA `(.L_x_125) ;  /* 0x0000001400508947 */ /* 0x002fea0003800000 */
.L_x_124:
[----:B------:R-:W-:Y:S05]  /*7440*/  BSYNC B0 ;  /* 0x0000000000007941 */ /* 0x000fea0003800000 */
.L_x_123:
[----:B------:R-:W-:Y:S11]  /*7450*/  ISETP.NE.AND P0, PT, R92, RZ, PT ;  /* 0x000000ff5c00720c */ /* 0x000ff60003f05270 */
[----:B------:R-:W-:Y:S02]  /*7460*/  @!UPT UIADD3 URZ, UPT, UPT, URZ, URZ, URZ ;  /* 0x000000fffffff290 */ /* 0x000fe4000fffe0ff */
[----:B------:R4:W2:Y:S04]  /*7470*/  @P0 LDS.128 R40, [R89] ;  /* 0x0000000059280984 */ /* 0x0008a80000000c00 */
[----:B------:R4:W1:Y:S04]  /*7480*/  @P0 LDS.128 R48, [R3+0x20] ;  /* 0x0000200003300984 */ /* 0x0008680000000c00 */
[----:B------:R4:W1:Y:S04]  /*7490*/  @P0 LDS.128 R44, [R4+0x10] ;  /* 0x00001000042c0984 */ /* 0x0008680000000c00 */
[----:B------:R4:W1:Y:S02]  /*74a0*/  @P0 LDS.128 R52, [R0+0x10] ;  /* 0x0000100000340984 */ /* 0x0008640000000c00 */
.L_x_122:
[----:B------:R-:W-:Y:S05]  /*74b0*/  BSYNC B1 ;  /* 0x0000000000017941 */ /* 0x000fea0003800000 */
.L_x_121:
[----:B--2-4-:R-:W-:Y:S05]  /*74c0*/  VIADD R0, R34, 0x10 ;  /* 0x0000001022007836 */ /* 0x014fea0000000000 */
[----:B------:R-:W-:Y:S04]  /*74d0*/  SHF.R.U32.HI R0, RZ, 0x15, R0 ;  /* 0x00000015ff007819 */ /* 0x000fe80000011600 */
[----:B------:R-:W-:Y:S11]  /*74e0*/  LOP3.LUT P0, RZ, R0, 0x3, R68, 0x48, !PT ;  /* 0x0000000300ff7812 */ /* 0x000ff60007804844 */
[----:B------:R-:W-:Y:S02]  /*74f0*/  @!UPT UIADD3 URZ, UPT, UPT, URZ, URZ, URZ ;  /* 0x000000fffffff290 */ /* 0x000fe4000fffe0ff */
[----:B------:R-:W-:Y:S05]  /*7500*/  @!P0 BRA `(.L_x_126) ;  /* 0x0000000000408947 */ /* 0x000fea0003800000 */
[----:B------:R-:W2:Y:S01]  /*7510*/  LDCU.64 UR8, c[0x4][0x70] ;  /* 0x01000e00ff0877ac */ /* 0x000ea20008000a00 */
[----:B------:R-:W-:Y:S01]  /*7520*/  MOV R3, 0x0 ;  /* 0x0000000000037802 */ /* 0x000fe20000000f00 */
[----:B-1----:R-:W-:Y:S02]  /*7530*/  HFMA2 R12, -RZ, RZ, 0, 5.9604644775390625e-08 ;  /* 0x00000001ff0c7431 */ /* 0x002fe400000001ff */
[----:B------:R-:W-:Y:S02]  /*7540*/  IMAD.MOV.U32 R8, RZ, RZ, 0x192 ;  /* 0x00000192ff087424 */ /* 0x000fe400078e00ff */
[----:B------:R-:W-:Y:S01]  /*7550*/  IMAD.MOV.U32 R13, RZ, RZ, RZ ;  /* 0x000000ffff0d7224 */ /* 0x000fe200078e00ff */
[----:B------:R-:W1:Y:S01]  /*7560*/  LDCU.64 UR6, c[0x4][0x78] ;  /* 0x01000f00ff0677ac */ /* 0x000e620008000a00 */
[----:B------:R-:W4:Y:S01]  /*7570*/  LDC.64 R2, c[0x4][R3] ;  /* 0x0100000003027b82 */ /* 0x000f220000000a00 */
[----:B------:R-:W5:Y:S01]  /*7580*/  LDCU.64 UR4, c[0x4][0x10] ;  /* 0x01000200ff0477ac */ /* 0x000f620008000a00 */
[----:B--2---:R-:W-:Y:S01]  /*7590*/  MOV R5, UR9 ;  /* 0x0000000900057c02 */ /* 0x004fe20008000f00 */
[----:B------:R-:W-:Y:S01]  /*75a0*/  IMAD.U32 R4, RZ, RZ, UR8 ;  /* 0x00000008ff047e24 */ /* 0x000fe2000f8e00ff */
[----:B-1----:R-:W-:Y:S01]  /*75b0*/  MOV R7, UR7 ;  /* 0x0000000700077c02 */ /* 0x002fe20008000f00 */
[----:B------:R-:W-:Y:S01]  /*75c0*/  IMAD.U32 R6, RZ, RZ, UR6 ;  /* 0x00000006ff067e24 */ /* 0x000fe2000f8e00ff */
[----:B-----5:R-:W-:Y:S01]  /*75d0*/  MOV R11, UR5 ;  /* 0x00000005000b7c02 */ /* 0x020fe20008000f00 */
[----:B------:R-:W-:Y:S02]  /*75e0*/  IMAD.U32 R10, RZ, RZ, UR4 ;  /* 0x00000004ff0a7e24 */ /* 0x000fe4000f8e00ff */
[----:B------:R-:W-:Y:S07]  /*75f0*/  LEPC R20, `(.L_x_126) ;  /* 0x000000001014794e */ /* 0x000fee0000000000 */
[----:B---34-:R-:W-:Y:S05]  /*7600*/  CALL.ABS.NOINC R2 ;  /* 0x0000000002007343 */ /* 0x018fea0003c00000 */
.L_x_126:
[----:B------:R-:W-:Y:S01]  /*7610*/  ISETP.NE.AND P0, PT, R76, RZ, PT ;  /* 0x000000ff4c00720c */ /* 0x000fe20003f05270 */
[----:B------:R-:W-:Y:S05]  /*7620*/  WARPSYNC.ALL ;  /* 0x0000000000007948 */ /* 0x000fea0003800000 */
[----:B------:R-:W-:Y:S01]  /*7630*/  R2UR UR4, R34 ;  /* 0x00000000220472ca */ /* 0x000fe200000e0000 */
[----:B------:R-:W-:Y:S01]  /*7640*/  USHF.L.U32 UR6, UR39, 0xd, URZ ;  /* 0x0000000d27067899 */ /* 0x000fe200080006ff */
[----:B------:R-:W-:Y:S01]  /*7650*/  IADD3 R81, PT, PT, R81, 0xc0, RZ ;  /* 0x000000c051517810 */ /* 0x000fe20007ffe0ff */
[----:B------:R-:W-:Y:S03]  /*7660*/  BSSY.RECONVERGENT B0, `(.L_x_127) ;  /* 0x0000043000007945 */ /* 0x000fe60003800200 */
[----:B------:R-:W-:Y:S02]  /*7670*/  LOP3.LUT R81, R81, 0xfefffff8, RZ, 0xc0, !PT ;  /* 0xfefffff851517812 */ /* 0x000fe400078ec0ff */
[----:B------:R-:W-:Y:S04]  /*7680*/  IADD3 R0, PT, PT, R75, UR6, RZ ;  /* 0x000000064b007c10 */ /* 0x000fe8000fffe0ff */
[-C--:B------:R-:W-:Y:S01]  /*7690*/  IADD3 R83, PT, PT, R83, R0.reuse, RZ ;  /* 0x0000000053537210 */ /* 0x080fe20007ffe0ff */
[----:B-1----:R-:W1:Y:S01]  /*76a0*/  LDTM.x16 R4, tmem[UR4+0x10] ;  /* 0x00001004000479ee */ /* 0x002e620008240000 */
[----:B------:R-:W-:Y:S01]  /*76b0*/  IADD3 R82, PT, PT, R82, R0, RZ ;  /* 0x0000000052527210 */ /* 0x000fe20007ffe0ff */
[----:B------:R-:W-:Y:S01]  /*76c0*/  NOP ;  /* 0x0000000000007918 */ /* 0x000fe20000000000 */
[----:B-1----:R1:W-:Y:S01]  /*76d0*/  SYNCS.ARRIVE.TRANS64.RED.A1T0 RZ, [R81+URZ], RZ ;  /* 0x000000ff51ff79a7 */ /* 0x0023e200081004ff */
[C---:B------:R-:W-:Y:S01]  /*76e0*/  FMUL R0, R33.reuse, R4 ;  /* 0x0000000421007220 */ /* 0x040fe20000400000 */
[C---:B------:R-:W-:Y:S01]  /*76f0*/  FMUL R2, R33.reuse, R5 ;  /* 0x0000000521027220 */ /* 0x040fe20000400000 */
        /* <DEDUP_REMOVED lines=13> */
[----:B------:R1:W-:Y:S01]  /*77d0*/  STS.128 [R75+UR6], R36 ;  /* 0x000000244b007988 */ /* 0x0003e20008000c06 */
        /* <DEDUP_REMOVED lines=18> */
[----:B------:R-:W-:Y:S01]  /*7900*/  FFMA R15, R35, R55, R19 ;  /* 0x00000037230f7223 */ /* 0x000fe20000000013 */
[----:B------:R-:W-:Y:S05]  /*7910*/  IADD3 R0, PT, PT, R74, R83, RZ ;  /* 0x000000534a007210 */ /* 0x000fea0007ffe0ff */
        /* <DEDUP_REMOVED lines=9> */
[----:B------:R-:W-:Y:S02]  /*79b0*/  UIADD3 UR5, UPT, UPT, UR37, UR6, URZ ;  /* 0x0000000625057290 */ /* 0x000fe4000fffe0ff */
[----:B------:R-:W-:Y:S02]  /*79c0*/  UIADD3 UR4, UP0, UPT, UR54, 0x680, URZ ;  /* 0x0000068036047890 */ /* 0x000fe4000ff1e0ff */
[----:B------:R-:W-:Y:S02]  /*79d0*/  UIADD3 UR12, UPT, UPT, UR5, 0x200, URZ ;  /* 0x00000200050c7890 */ /* 0x000fe4000fffe0ff */
[----:B------:R-:W-:Y:S02]  /*79e0*/  UIADD3 UR8, UPT, UPT, UR5, 0x1200, URZ ;  /* 0x0000120005087890 */ /* 0x000fe4000fffe0ff */
[----:B------:R-:W-:Y:S02]  /*79f0*/  UIADD3 UR13, UPT, UPT, UR41, 0x10, URZ ;  /* 0x00000010290d7890 */ /* 0x000fe4000fffe0ff */
[----:B------:R-:W-:Y:S01]  /*7a00*/  UIADD3.X UR5, UPT, UPT, URZ, UR55, URZ, UP0, !UPT ;  /* 0x00000037ff057290 */ /* 0x000fe200087fe4ff */
[----:B------:R-:W-:Y:S01]  /*7a10*/  UMOV UR14, UR42 ;  /* 0x0000002a000e7c82 */ /* 0x000fe20008000000 */
[----:B------:R-:W-:Y:S01]  /*7a20*/  UMOV UR15, UR60 ;  /* 0x0000003c000f7c82 */ /* 0x000fe20008000000 */
[----:B------:R-:W-:Y:S01]  /*7a30*/  UIADD3 UR9, UPT, UPT, UR41, 0x30, URZ ;  /* 0x0000003029097890 */ /* 0x000fe2000fffe0ff */
[----:B------:R-:W-:Y:S01]  /*7a40*/  UMOV UR10, UR42 ;  /* 0x0000002a000a7c82 */ /* 0x000fe20008000000 */
[----:B------:R-:W-:Y:S04]  /*7a50*/  UMOV UR11, UR60 ;  /* 0x0000003c000b7c82 */ /* 0x000fe80008000000 */
[----:B------:R2:W-:Y:S03]  /*7a60*/  UTMASTG.3D [UR12], [UR4] ;  /* 0x0000000c040073b5 */ /* 0x0005e60008010000 */
[----:B------:R2:W-:Y:S02]  /*7a70*/  UTMASTG.3D [UR8], [UR4] ;  /* 0x00000008040073b5 */ /* 0x0005e40008010000 */
[----:B--2---:R0:W-:Y:S02]  /*7a80*/  UTMACMDFLUSH ;  /* 0x00000000000079b7 */ /* 0x0041e40000000000 */
.L_x_128:
[----:B------:R-:W-:Y:S05]  /*7a90*/  BSYNC.RECONVERGENT B0 ;  /* 0x0000000000007941 */ /* 0x000fea0003800200 */
.L_x_127:
[----:B------:R-:W-:Y:S01]  /*7aa0*/  UIADD3 UR4, UPT, UPT, UR39, 0x1, URZ ;  /* 0x0000000127047890 */ /* 0x000fe2000fffe0ff */
[----:B------:R-:W-:Y:S03]  /*7ab0*/  BSSY.RECONVERGENT B0, `(.L_x_129) ;  /* 0x0000008000007945 */ /* 0x000fe60003800200 */
[----:B------:R-:W-:Y:S04]  /*7ac0*/  UISETP.NE.AND UP0, UPT, UR4, 0x3, UPT ;  /* 0x000000030400788c */ /* 0x000fe8000bf05270 */
[----:B------:R-:W-:Y:S02]  /*7ad0*/  UISETP.EQ.XOR UP1, UPT, UR38, 0x3, !UP0 ;  /* 0x000000032600788c */ /* 0x000fe4000c722a70 */
[----:B------:R-:W-:Y:S02]  /*7ae0*/  USEL UR36, UR4, URZ, UP0 ;  /* 0x000000ff04247287 */ /* 0x000fe40008000000 */
[----:B------:R-:W-:Y:S04]  /*7af0*/  USEL UR5, URZ, 0x1, !UP1 ;  /* 0x00000001ff057887 */ /* 0x000fe8000c800000 */
[----:B------:R-:W-:Y:S01]  /*7b00*/  ULOP3.LUT UR46, UR46, UR5, URZ, 0x3c, !UPT ;  /* 0x000000052e2e7292 */ /* 0x000fe2000f8e3cff */
[----:B------:R-:W-:Y:S11]  /*7b10*/  @P0 BRA `(.L_x_130) ;  /* 0x0000000000040947 */ /* 0x000ff60003800000 */
[----:B------:R-:W-:Y:S04]  /*7b20*/  DEPBAR.LE SB0, 0x1 ;  /* 0x000080400000791a */ /* 0x000fe80000000000 */
.L_x_130:
[----:B------:R-:W-:Y:S05]  /*7b30*/  BSYNC.RECONVERGENT B0 ;  /* 0x0000000000007941 */ /* 0x000fea0003800200 */
.L_x_129:
[----:B------:R-:W-:Y:S01]  /*7b40*/  BAR.SYNC.DEFER_BLOCKING 0x1, 0x80 ;  /* 0x0042000000007b1d */ /* 0x000fe20000010000 */
[----:B------:R-:W-:Y:S01]  /*7b50*/  UISETP.NE.AND UP0, UPT, UR45, -0x2, UPT ;  /* 0xfffffffe2d00788c */ /* 0x000fe2000bf05270 */
[----:B------:R-:W-:Y:S08]  /*7b60*/  IADD3 R31, PT, PT, R31, 0x1, RZ ;  /* 0x000000011f1f7810 */ /* 0x000ff00007ffe0ff */
[----:B------:R-:W-:Y:S05]  /*7b70*/  BRA.U !UP0, `(.L_x_131) ;  /* 0x0000000108287547 */ /* 0x000fea000b800000 */
[----:B------:R-:W-:Y:S01]  /*7b80*/  ISETP.NE.AND P0, PT, R80, RZ, PT ;  /* 0x000000ff5000720c */ /* 0x000fe20003f05270 */
[----:B------:R-:W-:Y:S01]  /*7b90*/  IMAD.U32 R2, RZ, RZ, UR44 ;  /* 0x0000002cff027e24 */ /* 0x000fe2000f8e00ff */
[----:B------:R-:W-:Y:S01]  /*7ba0*/  UIADD3 UR4, UPT, UPT, UR44, 0x1, URZ ;  /* 0x000000012c047890 */ /* 0x000fe2000fffe0ff */
[----:B-1----:R-:W-:Y:S03]  /*7bb0*/  IMAD.U32 R0, RZ, RZ, UR47 ;  /* 0x0000002fff007e24 */ /* 0x002fe6000f8e00ff */
[----:B------:R-:W-:Y:S04]  /*7bc0*/  UISETP.NE.AND UP0, UPT, UR4, 0x3, UPT ;  /* 0x000000030400788c */ /* 0x000fe8000bf05270 */
[----:B------:R-:W-:Y:S03]  /*7bd0*/  USEL UR44, UR4, URZ, UP0 ;  /* 0x000000ff042c7287 */ /* 0x000fe60008000000 */
[----:B------:R-:W-:Y:S05]  /*7be0*/  @P0 LEA R2, R2, UR37, 0x3 ;  /* 0x0000002502020c11 */ /* 0x000fea000f8e18ff */
[----:B------:R-:W-:Y:S05]  /*7bf0*/  @P0 VIADD R2, R2, 0x58 ;  /* 0x0000005802020836 */ /* 0x000fea0000000000 */
[----:B------:R-:W-:Y:S04]  /*7c00*/  @P0 PRMT R0, R0, 0x654, R2 ;  /* 0x0000065400000816 */ /* 0x000fe80000000002 */
[----:B------:R2:W-:Y:S03]  /*7c10*/  @P0 SYNCS.ARRIVE.TRANS64.RED.A1T0 RZ, [R0+URZ], RZ ;  /* 0x000000ff00ff09a7 */ /* 0x0005e600081004ff */
.L_x_131:
[----:B------:R-:W-:Y:S01]  /*7c20*/  ISETP.NE.AND P2, PT, R77, RZ, PT ;  /* 0x000000ff4d00720c */ /* 0x000fe20003f45270 */
[----:B------:R-:W-:Y:S01]  /*7c30*/  UIADD3 UR45, UPT, UPT, UR45, 0x2, URZ ;  /* 0x000000022d2d7890 */ /* 0x000fe2000fffe0ff */
[----:B------:R-:W-:Y:S01]  /*7c40*/  ISETP.NE.AND P0, PT, R79, 0x2, PT ;  /* 0x000000024f00780c */ /* 0x000fe20003f05270 */
[----:B-1----:R-:W-:Y:S01]  /*7c50*/  IMAD.IADD R15, R29, 0x1, R62 ;  /* 0x000000011d0f7824 */ /* 0x002fe200078e023e */
[----:B------:R-:W-:Y:S01]  /*7c60*/  ISETP.NE.AND P1, PT, R31, 0x4, PT ;  /* 0x000000041f00780c */ /* 0x000fe20003f25270 */
[----:B------:R-:W-:Y:S01]  /*7c70*/  IMAD.IADD R14, R30, 0x1, R63 ;  /* 0x000000011e0e7824 */ /* 0x000fe200078e023f */
[----:B------:R-:W-:Y:S02]  /*7c80*/  SEL R2, RZ, 0x1, P0 ;  /* 0x00000001ff027807 */ /* 0x000fe40000000000 */
[----:B--2---:R-:W-:Y:S02]  /*7c90*/  SEL R0, RZ, 0x1, P1 ;  /* 0x00000001ff007807 */ /* 0x004fe40000800000 */
[----:B------:R-:W-:Y:S02]  /*7ca0*/  LOP3.LUT R72, R72, R2, RZ, 0x3c, !PT ;  /* 0x0000000248487212 */ /* 0x000fe400078e3cff */
[----:B------:R-:W-:Y:S02]  /*7cb0*/  LOP3.LUT R73, R73, R0, RZ, 0x3c, !PT ;  /* 0x0000000049497212 */ /* 0x000fe400078e3cff */
[----:B------:R-:W-:Y:S02]  /*7cc0*/  @P2 R2UR UR60, R71 ;  /* 0x00000000473c22ca */ /* 0x000fe400000e0000 */
[----:B------:R-:W-:Y:S02]  /*7cd0*/  SEL R79, R79, RZ, P0 ;  /* 0x000000ff4f4f7207 */ /* 0x000fe40000000000 */
[----:B------:R-:W-:Y:S01]  /*7ce0*/  SEL R31, R31, RZ, P1 ;  /* 0x000000ff1f1f7207 */ /* 0x000fe20000800000 */
[----:B------:R-:W-:Y:S10]  /*7cf0*/  @P2 BRA `(.L_x_132) ;  /* 0xffffffe000582947 */ /* 0x000ff4000383ffff */
[----:B------:R-:W-:-:S09]  /*7d00*/  UISETP.NE.AND UP0, UPT, UR53, URZ, UPT ;  /* 0x000000ff3500728c */ /* 0x000fd2000bf05270 */
[----:B------:R-:W-:Y:S05]  /*7d10*/  BRA.U !UP0, `(.L_x_133) ;  /* 0x0000000108487547 */ /* 0x000fea000b800000 */
[----:B------:R-:W1:Y:S02]  /*7d20*/  LDCU.64 UR4, c[0x0][0x890] ;  /* 0x00011200ff0477ac */ /* 0x000e640008000a00 */
[----:B-1----:R-:W-:-:S04]  /*7d30*/  UISETP.NE.U32.AND UP0, UPT, UR4, URZ, UPT ;  /* 0x000000ff0400728c */ /* 0x002fc8000bf05070 */
[----:B------:R-:W-:-:S09]  /*7d40*/  UISETP.NE.AND.EX UP0, UPT, UR5, URZ, UPT, UP0 ;  /* 0x000000ff0500728c */ /* 0x000fd2000bf05300 */
[----:B------:R-:W-:Y:S05]  /*7d50*/  BRA.U UP0, `(.L_x_134) ;  /* 0x00000001000c7547 */ /* 0x000fea000b800000 */
[----:B------:R-:W-:-:S13]  /*7d60*/  FSETP.NEU.AND P0, PT, R35, RZ, PT ;  /* 0x000000ff2300720b */ /* 0x000fda0003f0d000 */
[----:B------:R-:W-:Y:S05]  /*7d70*/  @!P0 EXIT ;  /* 0x000000000000894d */ /* 0x000fea0003800000 */
[----:B------:R-:W-:Y:S05]  /*7d80*/  BRA `(.L_x_133) ;  /* 0x00000000002c7947 */ /* 0x000fea0003800000 */
.L_x_134:
[----:B------:R-:W-:Y:S01]  /*7d90*/  ISETP.NE.AND P0, PT, R78, RZ, PT ;  /* 0x000000ff4e00720c */ /* 0x000fe20003f05270 */
[----:B------:R-:W-:-:S12]  /*7da0*/  BSSY.RECONVERGENT B0, `(.L_x_133) ;  /* 0x0000009000007945 */ /* 0x000fd80003800200 */
[----:B------:R-:W-:Y:S05]  /*7db0*/  @P0 BRA `(.L_x_135) ;  /* 0x0000000000140947 */ /* 0x000fea0003800000 */
[----:B------:R-:W1:Y:S02]  /*7dc0*/  LDCU.64 UR4, c[0x0][0x888] ;  /* 0x00011100ff0477ac */ /* 0x000e640008000a00 */
[----:B-1----:R-:W-:-:S04]  /*7dd0*/  ISETP.NE.U32.AND P0, PT, RZ, UR4, PT ;  /* 0x00000004ff007c0c */ /* 0x002fc8000bf05070 */
[----:B------:R-:W-:-:S13]  /*7de0*/  ISETP.NE.AND.EX P0, PT, RZ, UR5, PT, P0 ;  /* 0x00000005ff007c0c */ /* 0x000fda000bf05300 */
[----:B------:R-:W-:Y:S05]  /*7df0*/  @!P0 EXIT ;  /* 0x000000000000894d */ /* 0x000fea0003800000 */
[----:B------:R-:W-:Y:S05]  /*7e00*/  BRA `(.L_x_136) ;  /* 0x0000000000087947 */ /* 0x000fea0003800000 */
.L_x_135:
[----:B------:R-:W-:-:S13]  /*7e10*/  FSETP.NEU.AND P0, PT, R35, RZ, PT ;  /* 0x000000ff2300720b */ /* 0x000fda0003f0d000 */
[----:B------:R-:W-:Y:S05]  /*7e20*/  @!P0 EXIT ;  /* 0x000000000000894d */ /* 0x000fea0003800000 */
.L_x_136:
[----:B------:R-:W-:Y:S05]  /*7e30*/  BSYNC.RECONVERGENT B0 ;  /* 0x0000000000007941 */ /* 0x000fea0003800200 */
.L_x_133:
[----:B------:R-:W-:Y:S01]  /*7e40*/  ULEA UR4, UR44, UR37, 0x3 ;  /* 0x000000252c047291 */ /* 0x000fe2000f8e18ff */
[----:B------:R-:W-:-:S04]  /*7e50*/  DEPBAR.LE SB0, 0x0 ;  /* 0x000080000000791a */ /* 0x000fc80000000000 */
[----:B------:R-:W-:-:S04]  /*7e60*/  UIADD3 UR4, UPT, UPT, UR4, 0x58, URZ ;  /* 0x0000005804047890 */ /* 0x000fc8000fffe0ff */
[----:B------:R-:W-:-:S09]  /*7e70*/  UPRMT UR4, UR47, 0x654, UR4 ;  /* 0x000006542f047896 */ /* 0x000fd20008000004 */
[----:B------:R-:W-:Y:S01]  /*7e80*/  SYNCS.ARRIVE.TRANS64.RED.A1T0 RZ, [UR4], RZ ;  /* 0x000000ffffff79a7 */ /* 0x000fe20008100404 */
[----:B------:R-:W-:Y:S05]  /*7e90*/  EXIT ;  /* 0x000000000000794d */ /* 0x000fea0003800000 */
.L_x_24:
[----:B--2---:R2:W4:Y:S02]  /*7ea0*/  SYNCS.PHASECHK.TRANS64.TRYWAIT P0, [R2+URZ+0xf0], R3 ;  /* 0x0000f003020075a7 */ /* 0x00452400080011ff */
[----:B----4-:R-:W-:Y:S05]  /*7eb0*/  @!P0 NANOSLEEP.SYNCS 0x989680 ;  /* 0x009896800000895d */ /* 0x010fea0003900000 */
[----:B------:R-:W4:Y:S02]  /*7ec0*/  @!P0 SYNCS.PHASECHK.TRANS64 P0, [R2+URZ+0xf0], R3 ;  /* 0x0000f003020085a7 */ /* 0x000f2400080010ff */
[----:B----4-:R-:W-:Y:S05]  /*7ed0*/  @!P0 BRA `(.L_x_24) ;  /* 0xfffffffc00f08947 */ /* 0x010fea000383ffff */
[----:B------:R-:W-:Y:S05]  /*7ee0*/  BRA `(.L_x_137) ;  /* 0xffffff98004c7947 */ /* 0x000fea000383ffff */
.L_x_27:
[----:B------:R-:W-:-:S07]  /*7ef0*/  MOV R2, UR7 ;  /* 0x0000000700027c02 */ /* 0x000fce0008000f00 */
.L_x_138:
[----:B-1----:R1:W2:Y:S02]  /*7f00*/  SYNCS.PHASECHK.TRANS64.TRYWAIT P0, [R2+URZ+0x20], R4 ;  /* 0x00002004020075a7 */ /* 0x0022a400080011ff */
[----:B--2---:R-:W-:Y:S05]  /*7f10*/  @!P0 NANOSLEEP.SYNCS 0x989680 ;  /* 0x009896800000895d */ /* 0x004fea0003900000 */
[----:B------:R-:W2:Y:S02]  /*7f20*/  @!P0 SYNCS.PHASECHK.TRANS64 P0, [R2+URZ+0x20], R4 ;  /* 0x00002004020085a7 */ /* 0x000ea400080010ff */
[----:B--2---:R-:W-:Y:S05]  /*7f30*/  @!P0 BRA `(.L_x_138) ;  /* 0xfffffffc00f08947 */ /* 0x004fea000383ffff */
[----:B------:R-:W-:Y:S05]  /*7f40*/  BRA `(.L_x_26) ;  /* 0xffffff9800b47947 */ /* 0x000fea000383ffff */
.L_x_36:
[----:B------:R-:W-:-:S07]  /*7f50*/  MOV R2, UR7 ;  /* 0x0000000700027c02 */ /* 0x000fce0008000f00 */
.L_x_139:
[----:B-1----:R1:W2:Y:S02]  /*7f60*/  SYNCS.PHASECHK.TRANS64.TRYWAIT P0, [R2+URZ+0x20], R4 ;  /* 0x00002004020075a7 */ /* 0x0022a400080011ff */
[----:B--2---:R-:W-:Y:S05]  /*7f70*/  @!P0 NANOSLEEP.SYNCS 0x989680 ;  /* 0x009896800000895d */ /* 0x004fea0003900000 */
[----:B------:R-:W2:Y:S02]  /*7f80*/  @!P0 SYNCS.PHASECHK.TRANS64 P0, [R2+URZ+0x20], R4 ;  /* 0x00002004020085a7 */ /* 0x000ea400080010ff */
[----:B--2---:R-:W-:Y:S05]  /*7f90*/  @!P0 BRA `(.L_x_139) ;  /* 0xfffffffc00f08947 */ /* 0x004fea000383ffff */
[----:B------:R-:W-:Y:S05]  /*7fa0*/  BRA `(.L_x_35) ;  /* 0xffffffa000087947 */ /* 0x000fea000383ffff */
.L_x_43:
[----:B-1----:R1:W2:Y:S02]  /*7fb0*/  SYNCS.PHASECHK.TRANS64.TRYWAIT P0, [R2+URZ+0x80], R3 ;  /* 0x00008003020075a7 */ /* 0x0022a400080011ff */
[----:B--2---:R-:W-:Y:S05]  /*7fc0*/  @!P0 NANOSLEEP.SYNCS 0x989680 ;  /* 0x009896800000895d */ /* 0x004fea0003900000 */
[----:B------:R-:W2:Y:S02]  /*7fd0*/  @!P0 SYNCS.PHASECHK.TRANS64 P0, [R2+URZ+0x80], R3 ;  /* 0x00008003020085a7 */ /* 0x000ea400080010ff */
[----:B--2---:R-:W-:Y:S05]  /*7fe0*/  @!P0 BRA `(.L_x_43) ;  /* 0xfffffffc00f08947 */ /* 0x004fea000383ffff */
[----:B------:R-:W-:Y:S05]  /*7ff0*/  BRA `(.L_x_140) ;  /* 0xffffffa4003c7947 */ /* 0x000fea000383ffff */
.L_x_47:
[----:B---3--:R-:W-:-:S07]  /*8000*/  MOV R0, UR4 ;  /* 0x0000000400007c02 */ /* 0x008fce0008000f00 */
.L_x_141:
[----:B-1----:R1:W2:Y:S02]  /*8010*/  SYNCS.PHASECHK.TRANS64.TRYWAIT P0, [R0+URZ], R2 ;  /* 0x00000002000075a7 */ /* 0x0022a400080011ff */
[----:B--2---:R-:W-:Y:S05]  /*8020*/  @!P0 NANOSLEEP.SYNCS 0x989680 ;  /* 0x009896800000895d */ /* 0x004fea0003900000 */
[----:B------:R-:W2:Y:S02]  /*8030*/  @!P0 SYNCS.PHASECHK.TRANS64 P0, [R0+URZ], R2 ;  /* 0x00000002000085a7 */ /* 0x000ea400080010ff */
[----:B--2---:R-:W-:Y:S05]  /*8040*/  @!P0 BRA `(.L_x_141) ;  /* 0xfffffffc00f08947 */ /* 0x004fea000383ffff */
[----:B------:R-:W-:Y:S05]  /*8050*/  BRA `(.L_x_142) ;  /* 0xffffffa800ac7947 */ /* 0x000fea000383ffff */
.L_x_48:
[----:B---3--:R-:W-:-:S07]  /*8060*/  MOV R0, UR5 ;  /* 0x0000000500007c02 */ /* 0x008fce0008000f00 */
.L_x_143:
[----:B-1----:R1:W2:Y:S02]  /*8070*/  SYNCS.PHASECHK.TRANS64.TRYWAIT P0, [R0+URZ], R3 ;  /* 0x00000003000075a7 */ /* 0x0022a400080011ff */
[----:B--2---:R-:W-:Y:S05]  /*8080*/  @!P0 NANOSLEEP.SYNCS 0x989680 ;  /* 0x009896800000895d */ /* 0x004fea0003900000 */
[----:B------:R-:W2:Y:S02]  /*8090*/  @!P0 SYNCS.PHASECHK.TRANS64 P0, [R0+URZ], R3 ;  /* 0x00000003000085a7 */ /* 0x000ea400080010ff */
[----:B--2---:R-:W-:Y:S05]  /*80a0*/  @!P0 BRA `(.L_x_143) ;  /* 0xfffffffc00f08947 */ /* 0x004fea000383ffff */
[----:B------:R-:W-:Y:S05]  /*80b0*/  BRA `(.L_x_144) ;  /* 0xffffffa800b87947 */ /* 0x000fea000383ffff */
.L_x_49:
[----:B---3--:R-:W-:-:S07]  /*80c0*/  MOV R0, UR5 ;  /* 0x0000000500007c02 */ /* 0x008fce0008000f00 */
.L_x_145:
[----:B-1----:R1:W2:Y:S02]  /*80d0*/  SYNCS.PHASECHK.TRANS64.TRYWAIT P0, [R0+URZ], R3 ;  /* 0x00000003000075a7 */ /* 0x0022a400080011ff */
[----:B--2---:R-:W-:Y:S05]  /*80e0*/  @!P0 NANOSLEEP.SYNCS 0x989680 ;  /* 0x009896800000895d */ /* 0x004fea0003900000 */
[----:B------:R-:W2:Y:S02]  /*80f0*/  @!P0 SYNCS.PHASECHK.TRANS64 P0, [R0+URZ], R3 ;  /* 0x00000003000085a7 */ /* 0x000ea400080010ff */
[----:B--2---:R-:W-:Y:S05]  /*8100*/  @!P0 BRA `(.L_x_145) ;  /* 0xfffffffc00f08947 */ /* 0x004fea000383ffff */
[----:B------:R-:W-:Y:S05]  /*8110*/  BRA `(.L_x_146) ;  /* 0xffffffa800c47947 */ /* 0x000fea000383ffff */
.L_x_52:
[----:B-1----:R1:W2:Y:S02]  /*8120*/  SYNCS.PHASECHK.TRANS64.TRYWAIT P0, [R0+URZ+0xe0], R4 ;  /* 0x0000e004000075a7 */ /* 0x0022a400080011ff */
[----:B--2---:R-:W-:Y:S05]  /*8130*/  @!P0 NANOSLEEP.SYNCS 0x989680 ;  /* 0x009896800000895d */ /* 0x004fea0003900000 */
[----:B------:R-:W2:Y:S02]  /*8140*/  @!P0 SYNCS.PHASECHK.TRANS64 P0, [R0+URZ+0xe0], R4 ;  /* 0x0000e004000085a7 */ /* 0x000ea400080010ff */
[----:B--2---:R-:W-:Y:S05]  /*8150*/  @!P0 BRA `(.L_x_52) ;  /* 0xfffffffc00f08947 */ /* 0x004fea000383ffff */
[----:B------:R-:W-:Y:S05]  /*8160*/  BRA `(.L_x_147) ;  /* 0xffffffac00247947 */ /* 0x000fea000383ffff */
.L_x_53:
[----:B------:R-:W-:-:S07]  /*8170*/  MOV R0, UR4 ;  /* 0x0000000400007c02 */ /* 0x000fce0008000f00 */
.L_x_148:
[----:B-1----:R1:W2:Y:S02]  /*8180*/  SYNCS.PHASECHK.TRANS64.TRYWAIT P0, [R0+URZ+0x90], R5 ;  /* 0x00009005000075a7 */ /* 0x0022a400080011ff */
[----:B--2---:R-:W-:Y:S05]  /*8190*/  @!P0 NANOSLEEP.SYNCS 0x989680 ;  /* 0x009896800000895d */ /* 0x004fea0003900000 */
[----:B------:R-:W2:Y:S02]  /*81a0*/  @!P0 SYNCS.PHASECHK.TRANS64 P0, [R0+URZ+0x90], R5 ;  /* 0x00009005000085a7 */ /* 0x000ea400080010ff */
[----:B--2---:R-:W-:Y:S05]  /*81b0*/  @!P0 BRA `(.L_x_148) ;  /* 0xfffffffc00f08947 */ /* 0x004fea000383ffff */
[----:B------:R-:W-:Y:S05]  /*81c0*/  BRA `(.L_x_149) ;  /* 0xffffffac00347947 */ /* 0x000fea000383ffff */
.L_x_54:
[----:B-1----:R1:W2:Y:S02]  /*81d0*/  SYNCS.PHASECHK.TRANS64.TRYWAIT P1, [R0+URZ+0x80], R4 ;  /* 0x00008004000075a7 */ /* 0x0022a400080211ff */
[----:B--2---:R-:W-:Y:S05]  /*81e0*/  @!P1 NANOSLEEP.SYNCS 0x989680 ;  /* 0x009896800000995d */ /* 0x004fea0003900000 */
[----:B------:R-:W2:Y:S02]  /*81f0*/  @!P1 SYNCS.PHASECHK.TRANS64 P1, [R0+URZ+0x80], R4 ;  /* 0x00008004000095a7 */ /* 0x000ea400080210ff */
[----:B--2---:R-:W-:Y:S05]  /*8200*/  @!P1 BRA `(.L_x_54) ;  /* 0xfffffffc00f09947 */ /* 0x004fea000383ffff */
[----:B------:R-:W-:Y:S05]  /*8210*/  BRA `(.L_x_150) ;  /* 0xffffffac00647947 */ /* 0x000fea000383ffff */
.L_x_57:
[----:B------:R-:W-:-:S07]  /*8220*/  MOV R0, UR4 ;  /* 0x0000000400007c02 */ /* 0x000fce0008000f00 */
.L_x_151:
[----:B-1----:R1:W2:Y:S02]  /*8230*/  SYNCS.PHASECHK.TRANS64.TRYWAIT P0, [R0+URZ+0x90], R2 ;  /* 0x00009002000075a7 */ /* 0x0022a400080011ff */
[----:B--2---:R-:W-:Y:S05]  /*8240*/  @!P0 NANOSLEEP.SYNCS 0x989680 ;  /* 0x009896800000895d */ /* 0x004fea0003900000 */
[----:B------:R-:W2:Y:S02]  /*8250*/  @!P0 SYNCS.PHASECHK.TRANS64 P0, [R0+URZ+0x90], R2 ;  /* 0x00009002000085a7 */ /* 0x000ea400080010ff */
[----:B--2---:R-:W-:Y:S05]  /*8260*/  @!P0 BRA `(.L_x_151) ;  /* 0xfffffffc00f08947 */ /* 0x004fea000383ffff */
[----:B------:R-:W-:Y:S05]  /*8270*/  BRA `(.L_x_56) ;  /* 0xffffffac00b87947 */ /* 0x000fea000383ffff */
.L_x_66:
[----:B-1----:R-:W-:-:S04]  /*8280*/  MOV R4, UR5 ;  /* 0x0000000500047c02 */ /* 0x002fc80008000f00 */
[----:B------:R1:W2:Y:S03]  /*8290*/  SYNCS.PHASECHK.TRANS64.TRYWAIT P0, [R4+URZ+0x8], R5 ;  /* 0x00000805040075a7 */ /* 0x0002a600080011ff */
[----:B--2---:R-:W-:Y:S05]  /*82a0*/  @!P0 NANOSLEEP.SYNCS 0x989680 ;  /* 0x009896800000895d */ /* 0x004fea0003900000 */
[----:B------:R-:W2:Y:S02]  /*82b0*/  @!P0 SYNCS.PHASECHK.TRANS64 P0, [R4+URZ+0x8], R5 ;  /* 0x00000805040085a7 */ /* 0x000ea400080010ff */
[----:B--2---:R-:W-:Y:S05]  /*82c0*/  @!P0 BRA `(.L_x_66) ;  /* 0xfffffffc00ec8947 */ /* 0x004fea000383ffff */
[----:B------:R-:W-:Y:S05]  /*82d0*/  BRA `(.L_x_65) ;  /* 0xffffffb000747947 */ /* 0x000fea000383ffff */
.L_x_68:
[----:B------:R-:W-:Y:S01]  /*82e0*/  BSSY B0, `(.L_x_152) ;  /* 0x0000006000007945 */ /* 0x000fe20003800000 */
[----:B------:R-:W-:-:S07]  /*82f0*/  MOV R15, 0xffffffff ;  /* 0xffffffff000f7802 */ /* 0x000fce0000000f00 */
[----:B-1---5:R-:W-:Y:S05]  /*8300*/  WARPSYNC.COLLECTIVE R15, `(.L_x_153) ;  /* 0x000000000f0c7348 */ /* 0x022fea0003c00000 */
[----:B------:R-:W-:Y:S02]  /*8310*/  ELECT P6, UR79, PT ;  /* 0x00000000004f782f */ /* 0x000fe400038c0000 */
[----:B------:R-:W-:Y:S01]  /*8320*/  MOV R14, UR79 ;  /* 0x0000004f000e7c02 */ /* 0x000fe20008000f00 */
[----:B-1---5:R-:W-:Y:S10]  /*8330*/  ENDCOLLECTIVE ;  /* 0x000000000000791b */ /* 0x022ff40003800000 */
.L_x_153:
[----:B------:R-:W-:Y:S05]  /*8340*/  BSYNC B0 ;  /* 0x0000000000007941 */ /* 0x000fea0003800000 */
.L_x_152:
[----:B------:R-:W-:Y:S05]  /*8350*/  BRA `(.L_x_154) ;  /* 0xffffffb000a87947 */ /* 0x000fea000383ffff */
.L_x_70:
[----:B-1----:R-:W-:-:S04]  /*8360*/  MOV R2, UR5 ;  /* 0x0000000500027c02 */ /* 0x002fc80008000f00 */
[----:B------:R1:W2:Y:S03]  /*8370*/  SYNCS.PHASECHK.TRANS64.TRYWAIT P0, [R2+URZ+0x8], R3 ;  /* 0x00000803020075a7 */ /* 0x0002a600080011ff */
[----:B--2---:R-:W-:Y:S05]  /*8380*/  @!P0 NANOSLEEP.SYNCS 0x989680 ;  /* 0x009896800000895d */ /* 0x004fea0003900000 */
[----:B------:R-:W2:Y:S02]  /*8390*/  @!P0 SYNCS.PHASECHK.TRANS64 P0, [R2+URZ+0x8], R3 ;  /* 0x00000803020085a7 */ /* 0x000ea400080010ff */
[----:B--2---:R-:W-:Y:S05]  /*83a0*/  @!P0 BRA `(.L_x_70) ;  /* 0xfffffffc00ec8947 */ /* 0x004fea000383ffff */
[----:B------:R-:W-:Y:S05]  /*83b0*/  BRA `(.L_x_69) ;  /* 0xffffffb000ac7947 */ /* 0x000fea000383ffff */
.L_x_71:
[----:B-1----:R1:W2:Y:S02]  /*83c0*/  SYNCS.PHASECHK.TRANS64.TRYWAIT P0, [R0+URZ+0x80], R4 ;  /* 0x00008004000075a7 */ /* 0x0022a400080011ff */
[----:B--2---:R-:W-:Y:S05]  /*83d0*/  @!P0 NANOSLEEP.SYNCS 0x989680 ;  /* 0x009896800000895d */ /* 0x004fea0003900000 */
[----:B------:R-:W2:Y:S02]  /*83e0*/  @!P0 SYNCS.PHASECHK.TRANS64 P0, [R0+URZ+0x80], R4 ;  /* 0x00008004000085a7 */ /* 0x000ea400080010ff */
[----:B--2---:R-:W-:Y:S05]  /*83f0*/  @!P0 BRA `(.L_x_71) ;  /* 0xfffffffc00f08947 */ /* 0x004fea000383ffff */
[----:B------:R-:W-:Y:S05]  /*8400*/  BRA `(.L_x_155) ;  /* 0xffffffb400bc7947 */ /* 0x000fea000383ffff */
.L_x_73:
[----:B------:R-:W-:-:S13]  /*8410*/  R2UR UR4, R4 ;  /* 0x00000000040472ca */ /* 0x000fda00000e0000 */
[----:B------:R-:W-:-:S07]  /*8420*/  MOV R0, UR4 ;  /* 0x0000000400007c02 */ /* 0x000fce0008000f00 */
.L_x_156:
[----:B-1----:R1:W2:Y:S02]  /*8430*/  SYNCS.PHASECHK.TRANS64.TRYWAIT P0, [R0+URZ+0xc0], R5 ;  /* 0x0000c005000075a7 */ /* 0x0022a400080011ff */
[----:B--2---:R-:W-:Y:S05]  /*8440*/  @!P0 NANOSLEEP.SYNCS 0x989680 ;  /* 0x009896800000895d */ /* 0x004fea0003900000 */
[----:B------:R-:W2:Y:S02]  /*8450*/  @!P0 SYNCS.PHASECHK.TRANS64 P0, [R0+URZ+0xc0], R5 ;  /* 0x0000c005000085a7 */ /* 0x000ea400080010ff */
[----:B--2---:R-:W-:Y:S05]  /*8460*/  @!P0 BRA `(.L_x_156) ;  /* 0xfffffffc00f08947 */ /* 0x004fea000383ffff */
[----:B------:R-:W-:Y:S05]  /*8470*/  BRA `(.L_x_157) ;  /* 0xffffffb800107947 */ /* 0x000fea000383ffff */
.L_x_76:
[----:B------:R-:W-:Y:S07]  /*8480*/  MOV R0, UR5 ;  /* 0x0000000500007c02 */ /* 0x000fee0008000f00 */
.L_x_158:
[----:B-1----:R1:W2:Y:S02]  /*8490*/  SYNCS.PHASECHK.TRANS64.TRYWAIT P0, [R0+URZ], R5 ;  /* 0x00000005000075a7 */ /* 0x0022a400080011ff */
[----:B--2---:R-:W-:Y:S05]  /*84a0*/  @!P0 NANOSLEEP.SYNCS 0x989680 ;  /* 0x009896800000895d */ /* 0x004fea0003900000 */
[----:B------:R-:W2:Y:S02]  /*84b0*/  @!P0 SYNCS.PHASECHK.TRANS64 P0, [R0+URZ], R5 ;  /* 0x00000005000085a7 */ /* 0x000ea400080010ff */
[----:B--2---:R-:W-:Y:S05]  /*84c0*/  @!P0 BRA `(.L_x_158) ;  /* 0xfffffffc00f08947 */ /* 0x004fea000383ffff */
[----:B------:R-:W-:Y:S05]  /*84d0*/  BRA `(.L_x_75) ;  /* 0xffffffb800287947 */ /* 0x000fea000383ffff */
.L_x_80:
[----:B-1----:R-:W-:-:S07]  /*84e0*/  MOV R0, UR4 ;  /* 0x0000000400007c02 */ /* 0x002fce0008000f00 */
.L_x_159:
[----:B-1----:R1:W2:Y:S02]  /*84f0*/  SYNCS.PHASECHK.TRANS64.TRYWAIT P0, [R0+URZ], R3 ;  /* 0x00000003000075a7 */ /* 0x0022a400080011ff */
[----:B--2---:R-:W-:Y:S05]  /*8500*/  @!P0 NANOSLEEP.SYNCS 0x989680 ;  /* 0x009896800000895d */ /* 0x004fea0003900000 */
[----:B------:R-:W2:Y:S02]  /*8510*/  @!P0 SYNCS.PHASECHK.TRANS64 P0, [R0+URZ], R3 ;  /* 0x00000003000085a7 */ /* 0x000ea400080010ff */
[----:B--2---:R-:W-:Y:S05]  /*8520*/  @!P0 BRA `(.L_x_159) ;  /* 0xfffffffc00f08947 */ /* 0x004fea000383ffff */
[----:B------:R-:W-:Y:S05]  /*8530*/  BRA `(.L_x_160) ;  /* 0xffffffc000407947 */ /* 0x000fea000383ffff */
.L_x_81:
[----:B------:R-:W-:-:S07]  /*8540*/  MOV R0, UR5 ;  /* 0x0000000500007c02 */ /* 0x000fce0008000f00 */
.L_x_161:
[----:B-1----:R1:W2:Y:S02]  /*8550*/  SYNCS.PHASECHK.TRANS64.TRYWAIT P0, [R0+URZ], R3 ;  /* 0x00000003000075a7 */ /* 0x0022a400080011ff */
[----:B--2---:R-:W-:Y:S05]  /*8560*/  @!P0 NANOSLEEP.SYNCS 0x989680 ;  /* 0x009896800000895d */ /* 0x004fea0003900000 */
[----:B------:R-:W2:Y:S02]  /*8570*/  @!P0 SYNCS.PHASECHK.TRANS64 P0, [R0+URZ], R3 ;  /* 0x00000003000085a7 */ /* 0x000ea400080010ff */
[----:B--2---:R-:W-:Y:S05]  /*8580*/  @!P0 BRA `(.L_x_161) ;  /* 0xfffffffc00f08947 */ /* 0x004fea000383ffff */
[----:B------:R-:W-:Y:S05]  /*8590*/  BRA `(.L_x_162) ;  /* 0xffffffc000507947 */ /* 0x000fea000383ffff */
.L_x_82:
[----:B------:R-:W-:-:S07]  /*85a0*/  MOV R0, UR5 ;  /* 0x0000000500007c02 */ /* 0x000fce0008000f00 */
.L_x_163:
[----:B-1----:R1:W2:Y:S02]  /*85b0*/  SYNCS.PHASECHK.TRANS64.TRYWAIT P0, [R0+URZ], R3 ;  /* 0x00000003000075a7 */ /* 0x0022a400080011ff */
[----:B--2---:R-:W-:Y:S05]  /*85c0*/  @!P0 NANOSLEEP.SYNCS 0x989680 ;  /* 0x009896800000895d */ /* 0x004fea0003900000 */
[----:B------:R-:W2:Y:S02]  /*85d0*/  @!P0 SYNCS.PHASECHK.TRANS64 P0, [R0+URZ], R3 ;  /* 0x00000003000085a7 */ /* 0x000ea400080010ff */
[----:B--2---:R-:W-:Y:S05]  /*85e0*/  @!P0 BRA `(.L_x_163) ;  /* 0xfffffffc00f08947 */ /* 0x004fea000383ffff */
[----:B------:R-:W-:Y:S05]  /*85f0*/  BRA `(.L_x_164) ;  /* 0xffffffc0005c7947 */ /* 0x000fea000383ffff */
.L_x_85:
[----:B------:R-:W-:-:S07]  /*8600*/  MOV R0, UR62 ;  /* 0x0000003e00007c02 */ /* 0x000fce0008000f00 */
.L_x_165:
[----:B-1----:R1:W2:Y:S02]  /*8610*/  SYNCS.PHASECHK.TRANS64.TRYWAIT P1, [R0+URZ+0x100], R2 ;  /* 0x00010002000075a7 */ /* 0x0022a400080211ff */
[----:B--2---:R-:W-:Y:S05]  /*8620*/  @!P1 NANOSLEEP.SYNCS 0x989680 ;  /* 0x009896800000995d */ /* 0x004fea0003900000 */
[----:B------:R-:W2:Y:S02]  /*8630*/  @!P1 SYNCS.PHASECHK.TRANS64 P1, [R0+URZ+0x100], R2 ;  /* 0x00010002000095a7 */ /* 0x000ea400080210ff */
[----:B--2---:R-:W-:Y:S05]  /*8640*/  @!P1 BRA `(.L_x_165) ;  /* 0xfffffffc00f09947 */ /* 0x004fea000383ffff */
[----:B------:R-:W-:Y:S05]  /*8650*/  BRA `(.L_x_166) ;  /* 0xffffffc000ac7947 */ /* 0x000fea000383ffff */
.L_x_90:
[----:B--2---:R2:W4:Y:S02]  /*8660*/  SYNCS.PHASECHK.TRANS64.TRYWAIT P0, [R0+URZ+0x80], R2 ;  /* 0x00008002000075a7 */ /* 0x00452400080011ff */
[----:B----4-:R-:W-:Y:S05]  /*8670*/  @!P0 NANOSLEEP.SYNCS 0x989680 ;  /* 0x009896800000895d */ /* 0x010fea0003900000 */
[----:B------:R-:W4:Y:S02]  /*8680*/  @!P0 SYNCS.PHASECHK.TRANS64 P0, [R0+URZ+0x80], R2 ;  /* 0x00008002000085a7 */ /* 0x000f2400080010ff */
[----:B----4-:R-:W-:Y:S05]  /*8690*/  @!P0 BRA `(.L_x_90) ;  /* 0xfffffffc00f08947 */ /* 0x010fea000383ffff */
[----:B------:R-:W-:Y:S05]  /*86a0*/  BRA `(.L_x_167) ;  /* 0xffffffc400b47947 */ /* 0x000fea000383ffff */
.L_x_93:
[----:B------:R-:W-:Y:S07]  /*86b0*/  MOV R0, UR7 ;  /* 0x0000000700007c02 */ /* 0x000fee0008000f00 */
.L_x_168:
[----:B--2---:R2:W4:Y:S02]  /*86c0*/  SYNCS.PHASECHK.TRANS64.TRYWAIT P0, [R0+URZ+0x78], R2 ;  /* 0x00007802000075a7 */ /* 0x00452400080011ff */
[----:B----4-:R-:W-:Y:S05]  /*86d0*/  @!P0 NANOSLEEP.SYNCS 0x989680 ;  /* 0x009896800000895d */ /* 0x010fea0003900000 */
[----:B------:R-:W4:Y:S02]  /*86e0*/  @!P0 SYNCS.PHASECHK.TRANS64 P0, [R0+URZ+0x78], R2 ;  /* 0x00007802000085a7 */ /* 0x000f2400080010ff */
[----:B----4-:R-:W-:Y:S05]  /*86f0*/  @!P0 BRA `(.L_x_168) ;  /* 0xfffffffc00f08947 */ /* 0x010fea000383ffff */
[----:B------:R-:W-:Y:S05]  /*8700*/  BRA `(.L_x_92) ;  /* 0xffffffc800947947 */ /* 0x000fea000383ffff */
.L_x_96:
[----:B------:R-:W-:Y:S07]  /*8710*/  MOV R0, UR4 ;  /* 0x0000000400007c02 */ /* 0x000fee0008000f00 */
.L_x_169:
[----:B-1----:R1:W2:Y:S02]  /*8720*/  SYNCS.PHASECHK.TRANS64.TRYWAIT P0, [R0+URZ+0x58], R9 ;  /* 0x00005809000075a7 */ /* 0x0022a400080011ff */
[----:B--2---:R-:W-:Y:S05]  /*8730*/  @!P0 NANOSLEEP.SYNCS 0x989680 ;  /* 0x009896800000895d */ /* 0x004fea0003900000 */
[----:B------:R-:W2:Y:S02]  /*8740*/  @!P0 SYNCS.PHASECHK.TRANS64 P0, [R0+URZ+0x58], R9 ;  /* 0x00005809000085a7 */ /* 0x000ea400080010ff */
[----:B--2---:R-:W-:Y:S05]  /*8750*/  @!P0 BRA `(.L_x_169) ;  /* 0xfffffffc00f08947 */ /* 0x004fea000383ffff */
[----:B------:R-:W-:Y:S05]  /*8760*/  BRA `(.L_x_170) ;  /* 0xffffffcc000c7947 */ /* 0x000fea000383ffff */
.L_x_97:
[----:B------:R-:W-:Y:S07]  /*8770*/  MOV R0, UR6 ;  /* 0x0000000600007c02 */ /* 0x000fee0008000f00 */
.L_x_171:
[----:B-1----:R1:W2:Y:S02]  /*8780*/  SYNCS.PHASECHK.TRANS64.TRYWAIT P0, [R0+URZ+0x58], R14 ;  /* 0x0000580e000075a7 */ /* 0x0022a400080011ff */
[----:B--2---:R-:W-:Y:S05]  /*8790*/  @!P0 NANOSLEEP.SYNCS 0x989680 ;  /* 0x009896800000895d */ /* 0x004fea0003900000 */
[----:B------:R-:W2:Y:S02]  /*87a0*/  @!P0 SYNCS.PHASECHK.TRANS64 P0, [R0+URZ+0x58], R14 ;  /* 0x0000580e000085a7 */ /* 0x000ea400080010ff */
[----:B--2---:R-:W-:Y:S05]  /*87b0*/  @!P0 BRA `(.L_x_171) ;  /* 0xfffffffc00f08947 */ /* 0x004fea000383ffff */
[----:B------:R-:W-:Y:S05]  /*87c0*/  BRA `(.L_x_172) ;  /* 0xffffffcc00c87947 */ /* 0x000fea000383ffff */
.L_x_99:
[----:B------:R-:W-:-:S07]  /*87d0*/  MOV R0, UR4 ;  /* 0x0000000400007c02 */ /* 0x000fce0008000f00 */
.L_x_173:
[----:B-1----:R1:W4:Y:S02]  /*87e0*/  SYNCS.PHASECHK.TRANS64.TRYWAIT P0, [R0+URZ], R2 ;  /* 0x00000002000075a7 */ /* 0x00232400080011ff */
[----:B----4-:R-:W-:Y:S05]  /*87f0*/  @!P0 NANOSLEEP.SYNCS 0x989680 ;  /* 0x009896800000895d */ /* 0x010fea0003900000 */
[----:B------:R-:W4:Y:S02]  /*8800*/  @!P0 SYNCS.PHASECHK.TRANS64 P0, [R0+URZ], R2 ;  /* 0x00000002000085a7 */ /* 0x000f2400080010ff */
[----:B----4-:R-:W-:Y:S05]  /*8810*/  @!P0 BRA `(.L_x_173) ;  /* 0xfffffffc00f08947 */ /* 0x010fea000383ffff */
[----:B------:R-:W-:Y:S05]  /*8820*/  BRA `(.L_x_174) ;  /* 0xffffffd000707947 */ /* 0x000fea000383ffff */
.L_x_100:
[----:B------:R-:W-:-:S07]  /*8830*/  MOV R0, UR5 ;  /* 0x0000000500007c02 */ /* 0x000fce0008000f00 */
.L_x_175:
[----:B-1----:R1:W4:Y:S02]  /*8840*/  SYNCS.PHASECHK.TRANS64.TRYWAIT P0, [R0+URZ], R2 ;  /* 0x00000002000075a7 */ /* 0x00232400080011ff */
[----:B----4-:R-:W-:Y:S05]  /*8850*/  @!P0 NANOSLEEP.SYNCS 0x989680 ;  /* 0x009896800000895d */ /* 0x010fea0003900000 */
[----:B------:R-:W4:Y:S02]  /*8860*/  @!P0 SYNCS.PHASECHK.TRANS64 P0, [R0+URZ], R2 ;  /* 0x00000002000085a7 */ /* 0x000f2400080010ff */
[----:B----4-:R-:W-:Y:S05]  /*8870*/  @!P0 BRA `(.L_x_175) ;  /* 0xfffffffc00f08947 */ /* 0x010fea000383ffff */
[----:B------:R-:W-:Y:S05]  /*8880*/  BRA `(.L_x_176) ;  /* 0xffffffd0007c7947 */ /* 0x000fea000383ffff */
.L_x_102:
[----:B--2---:R2:W3:Y:S02]  /*8890*/  SYNCS.PHASECHK.TRANS64.TRYWAIT P0, [R0+URZ+0x80], R2 ;  /* 0x00008002000075a7 */ /* 0x0044e400080011ff */
[----:B---3--:R-:W-:Y:S05]  /*88a0*/  @!P0 NANOSLEEP.SYNCS 0x989680 ;  /* 0x009896800000895d */ /* 0x008fea0003900000 */
[----:B------:R-:W3:Y:S02]  /*88b0*/  @!P0 SYNCS.PHASECHK.TRANS64 P0, [R0+URZ+0x80], R2 ;  /* 0x00008002000085a7 */ /* 0x000ee400080010ff */
[----:B---3--:R-:W-:Y:S05]  /*88c0*/  @!P0 BRA `(.L_x_102) ;  /* 0xfffffffc00f08947 */ /* 0x008fea000383ffff */
[----:B------:R-:W-:Y:S05]  /*88d0*/  BRA `(.L_x_177) ;  /* 0xffffffd400747947 */ /* 0x000fea000383ffff */
.L_x_112:
[----:B-1----:R1:W3:Y:S02]  /*88e0*/  SYNCS.PHASECHK.TRANS64.TRYWAIT P1, [R0+URZ+0x40], R3 ;  /* 0x00004003000075a7 */ /* 0x0022e400080211ff */
[----:B---3--:R-:W-:Y:S05]  /*88f0*/  @!P1 NANOSLEEP.SYNCS 0x989680 ;  /* 0x009896800000995d */ /* 0x008fea0003900000 */
[----:B------:R-:W3:Y:S02]  /*8900*/  @!P1 SYNCS.PHASECHK.TRANS64 P1, [R0+URZ+0x40], R3 ;  /* 0x00004003000095a7 */ /* 0x000ee400080210ff */
[----:B---3--:R-:W-:Y:S05]  /*8910*/  @!P1 BRA `(.L_x_112) ;  /* 0xfffffffc00f09947 */ /* 0x008fea000383ffff */
[----:B------:R-:W-:Y:S05]  /*8920*/  BRA `(.L_x_111) ;  /* 0xffffffe000a47947 */ /* 0x000fea000383ffff */
.L_x_114:
[----:B-1----:R1:W4:Y:S02]  /*8930*/  SYNCS.PHASECHK.TRANS64.TRYWAIT P0, [R81+URZ+0xa0], R2 ;  /* 0x0000a002510075a7 */ /* 0x00232400080011ff */
[----:B----4-:R-:W-:Y:S05]  /*8940*/  @!P0 NANOSLEEP.SYNCS 0x989680 ;  /* 0x009896800000895d */ /* 0x010fea0003900000 */
[----:B------:R-:W4:Y:S02]  /*8950*/  @!P0 SYNCS.PHASECHK.TRANS64 P0, [R81+URZ+0xa0], R2 ;  /* 0x0000a002510085a7 */ /* 0x000f2400080010ff */
[----:B----4-:R-:W-:Y:S05]  /*8960*/  @!P0 BRA `(.L_x_114) ;  /* 0xfffffffc00f08947 */ /* 0x010fea000383ffff */
[----:B------:R-:W-:Y:S05]  /*8970*/  BRA `(.L_x_113) ;  /* 0xffffffe000dc7947 */ /* 0x000fea000383ffff */
.L_x_125:
[----:B-1----:R1:W2:Y:S02]  /*8980*/  SYNCS.PHASECHK.TRANS64.TRYWAIT P0, [R2+URZ+0x40], R91 ;  /* 0x0000405b020075a7 */ /* 0x0022a400080011ff */
[----:B--2---:R-:W-:Y:S05]  /*8990*/  @!P0 NANOSLEEP.SYNCS 0x989680 ;  /* 0x009896800000895d */ /* 0x004fea0003900000 */
[----:B------:R-:W2:Y:S02]  /*89a0*/  @!P0 SYNCS.PHASECHK.TRANS64 P0, [R2+URZ+0x40], R91 ;  /* 0x0000405b020085a7 */ /* 0x000ea400080010ff */
[----:B--2---:R-:W-:Y:S05]  /*89b0*/  @!P0 BRA `(.L_x_125) ;  /* 0xfffffffc00f08947 */ /* 0x004fea000383ffff */
[----:B------:R-:W-:Y:S05]  /*89c0*/  BRA `(.L_x_124) ;  /* 0xffffffe8009c7947 */ /* 0x000fea000383ffff */
        .weak           $__internal_0_$__cuda_sm10x_tcgen05_guardrail_trap_col_being_dealloced_not_returned_by_alloc
        .type           $__internal_0_$__cuda_sm10x_tcgen05_guardrail_trap_col_being_dealloced_not_returned_by_alloc,@function
        .size           $__internal_0_$__cuda_sm10x_tcgen05_guardrail_trap_col_being_dealloced_not_returned_by_alloc,($__internal_1_$__cuda_sm10x_tcgen05_guardrail_trap_phase_invalid_during_alloc - $__internal_0_$__cuda_sm10x_tcgen05_guardrail_trap_col_being_dealloced_not_returned_by_alloc)
$__internal_0_$__cuda_sm10x_tcgen05_guardrail_trap_col_being_dealloced_not_returned_by_alloc:
[----:B------:R-:W-:Y:S05]  /*89d0*/  BPT.TRAP 0x1 ;  /* 0x000000040000795c */ /* 0x000fea0000300000 */
[----:B------:R-:W-:-:S04]  /*89e0*/  HFMA2 R3, -RZ, RZ, 0, 0 ;  /* 0x00000000ff037431 */ /* 0x000fc800000001ff */
[----:B------:R-:W-:Y:S05]  /*89f0*/  RET.REL.NODEC R2 `(_ZN7cutlass13device_kernelINS_4gemm6kernel13GemmUniversalIN4cute5tupleIJiiiiEEENS1_10collective13CollectiveMmaINS1_35MainloopSm100TmaUmmaWarpSpecializedILi4ELi2ELi4ENS5_IJNS4_1CILi2EEENSA_ILi1EEESC_EEEEENS5_IJNSA_ILi128EEENSA_ILi64EEESF_EEEfNS5_IJlSC_lEEEfSI_NS4_8TiledMMAINS4_8MMA_AtomIJNS4_23SM100_MMA_TF32_2x1SM_SSINS_10tfloat32_tESM_fLi128ELi64ELNS4_4UMMA5MajorE0ELSO_0ELNSN_7ScaleInE0ELSP_0EEEEEENS4_6LayoutINS5_IJSC_SC_SC_EEENS5_IJNSA_ILi0EEESU_SU_EEEEENS5_IJNS4_10UnderscoreESX_SX_EEEEENS4_18SM100_TMA_2SM_LOADENS4_14ComposedLayoutINS4_7SwizzleILi3ELi4ELi3EEENS4_18smem_ptr_flag_bitsILi32EEENSS_INS5_IJNSA_ILi8EEENSA_ILi32EEEEEENS5_IJS17_SC_EEEEEEEvNS4_8identityES10_S1B_vS1C_EENS_8epilogue10collective18CollectiveEpilogueINS1E_23Sm100TmaWarpSpecializedILi3ELi2ELi16ELb1ELb0EEEJNS5_IJSG_SG_SF_EEENS5_IJNSS_ISG_SC_EENSS_INS5_IJNSA_ILi16EEESB_EEENS5_IJSC_S17_EEEEEEEEfSI_fSI_NS1E_6fusion15FusionCallbacksIS1I_NS1Q_17LinearCombinationIffffLNS_15FloatRoundStyleE2EEES1J_S1P_JEEENS4_5SM1004TMEM4LOAD26SM100_TMEM_LOAD_32dp32b16xENS4_13SM90_TMA_LOADENS11_INS12_ILi2ELi4ELi3EEES15_NSS_INS5_IJS16_S1L_EEENS5_IJS1L_SC_EEEEEEENS4_39AutoVectorizingCopyWithAssumedAlignmentILi128EEENS4_14SM90_TMA_STOREES25_S27_S27_EEEvvEEEEvNT_6ParamsE) ;  /* 0xffffff7402807950 */ /* 0x000fea0003c3ffff */
        .weak           $__internal_1_$__cuda_sm10x_tcgen05_guardrail_trap_phase_invalid_during_alloc
        .type           $__internal_1_$__cuda_sm10x_tcgen05_guardrail_trap_phase_invalid_during_alloc,@function
        .size           $__internal_1_$__cuda_sm10x_tcgen05_guardrail_trap_phase_invalid_during_alloc,($__internal_2_$__cuda_sm10x_tcgen05_guardrail_trap_unallocated_columns_being_dealloced - $__internal_1_$__cuda_sm10x_tcgen05_guardrail_trap_phase_invalid_during_alloc)
$__internal_1_$__cuda_sm10x_tcgen05_guardrail_trap_phase_invalid_during_alloc:
[----:B------:R-:W-:Y:S05]  /*8a00*/  BPT.TRAP 0x1 ;  /* 0x000000040000795c */ /* 0x000fea0000300000 */
[----:B------:R-:W-:-:S04]  /*8a10*/  MOV R3, 0x0 ;  /* 0x0000000000037802 */ /* 0x000fc80000000f00 */
[----:B------:R-:W-:Y:S05]  /*8a20*/  RET.REL.NODEC R2 `(_ZN7cutlass13device_kernelINS_4gemm6kernel13GemmUniversalIN4cute5tupleIJiiiiEEENS1_10collective13CollectiveMmaINS1_35MainloopSm100TmaUmmaWarpSpecializedILi4ELi2ELi4ENS5_IJNS4_1CILi2EEENSA_ILi1EEESC_EEEEENS5_IJNSA_ILi128EEENSA_ILi64EEESF_EEEfNS5_IJlSC_lEEEfSI_NS4_8TiledMMAINS4_8MMA_AtomIJNS4_23SM100_MMA_TF32_2x1SM_SSINS_10tfloat32_tESM_fLi128ELi64ELNS4_4UMMA5MajorE0ELSO_0ELNSN_7ScaleInE0ELSP_0EEEEEENS4_6LayoutINS5_IJSC_SC_SC_EEENS5_IJNSA_ILi0EEESU_SU_EEEEENS5_IJNS4_10UnderscoreESX_SX_EEEEENS4_18SM100_TMA_2SM_LOADENS4_14ComposedLayoutINS4_7SwizzleILi3ELi4ELi3EEENS4_18smem_ptr_flag_bitsILi32EEENSS_INS5_IJNSA_ILi8EEENSA_ILi32EEEEEENS5_IJS17_SC_EEEEEEEvNS4_8identityES10_S1B_vS1C_EENS_8epilogue10collective18CollectiveEpilogueINS1E_23Sm100TmaWarpSpecializedILi3ELi2ELi16ELb1ELb0EEEJNS5_IJSG_SG_SF_EEENS5_IJNSS_ISG_SC_EENSS_INS5_IJNSA_ILi16EEESB_EEENS5_IJSC_S17_EEEEEEEEfSI_fSI_NS1E_6fusion15FusionCallbacksIS1I_NS1Q_17LinearCombinationIffffLNS_15FloatRoundStyleE2EEES1J_S1P_JEEENS4_5SM1004TMEM4LOAD26SM100_TMEM_LOAD_32dp32b16xENS4_13SM90_TMA_LOADENS11_INS12_ILi2ELi4ELi3EEES15_NSS_INS5_IJS16_S1L_EEENS5_IJS1L_SC_EEEEEEENS4_39AutoVectorizingCopyWithAssumedAlignmentILi128EEENS4_14SM90_TMA_STOREES25_S27_S27_EEEvvEEEEvNT_6ParamsE) ;  /* 0xffffff7402747950 */ /* 0x000fea0003c3ffff */
        .weak           $__internal_2_$__cuda_sm10x_tcgen05_guardrail_trap_unallocated_columns_being_dealloced
        .type           $__internal_2_$__cuda_sm10x_tcgen05_guardrail_trap_unallocated_columns_being_dealloced,@function
        .size           $__internal_2_$__cuda_sm10x_tcgen05_guardrail_trap_unallocated_columns_being_dealloced,(.L_x_179 - $__internal_2_$__cuda_sm10x_tcgen05_guardrail_trap_unallocated_columns_being_dealloced)
$__internal_2_$__cuda_sm10x_tcgen05_guardrail_trap_unallocated_columns_being_dealloced:
[----:B------:R-:W-:Y:S05]  /*8a30*/  BPT.TRAP 0x1 ;  /* 0x000000040000795c */ /* 0x000fea0000300000 */
[----:B------:R-:W-:-:S04]  /*8a40*/  HFMA2 R3, -RZ, RZ, 0, 0 ;  /* 0x00000000ff037431 */ /* 0x000fc800000001ff */
[----:B------:R-:W-:Y:S05]  /*8a50*/  RET.REL.NODEC R2 `(_ZN7cutlass13device_kernelINS_4gemm6kernel13GemmUniversalIN4cute5tupleIJiiiiEEENS1_10collective13CollectiveMmaINS1_35MainloopSm100TmaUmmaWarpSpecializedILi4ELi2ELi4ENS5_IJNS4_1CILi2EEENSA_ILi1EEESC_EEEEENS5_IJNSA_ILi128EEENSA_ILi64EEESF_EEEfNS5_IJlSC_lEEEfSI_NS4_8TiledMMAINS4_8MMA_AtomIJNS4_23SM100_MMA_TF32_2x1SM_SSINS_10tfloat32_tESM_fLi128ELi64ELNS4_4UMMA5MajorE0ELSO_0ELNSN_7ScaleInE0ELSP_0EEEEEENS4_6LayoutINS5_IJSC_SC_SC_EEENS5_IJNSA_ILi0EEESU_SU_EEEEENS5_IJNS4_10UnderscoreESX_SX_EEEEENS4_18SM100_TMA_2SM_LOADENS4_14ComposedLayoutINS4_7SwizzleILi3ELi4ELi3EEENS4_18smem_ptr_flag_bitsILi32EEENSS_INS5_IJNSA_ILi8EEENSA_ILi32EEEEEENS5_IJS17_SC_EEEEEEEvNS4_8identityES10_S1B_vS1C_EENS_8epilogue10collective18CollectiveEpilogueINS1E_23Sm100TmaWarpSpecializedILi3ELi2ELi16ELb1ELb0EEEJNS5_IJSG_SG_SF_EEENS5_IJNSS_ISG_SC_EENSS_INS5_IJNSA_ILi16EEESB_EEENS5_IJSC_S17_EEEEEEEEfSI_fSI_NS1E_6fusion15FusionCallbacksIS1I_NS1Q_17LinearCombinationIffffLNS_15FloatRoundStyleE2EEES1J_S1P_JEEENS4_5SM1004TMEM4LOAD26SM100_TMEM_LOAD_32dp32b16xENS4_13SM90_TMA_LOADENS11_INS12_ILi2ELi4ELi3EEES15_NSS_INS5_IJS16_S1L_EEENS5_IJS1L_SC_EEEEEEENS4_39AutoVectorizingCopyWithAssumedAlignmentILi128EEENS4_14SM90_TMA_STOREES25_S27_S27_EEEvvEEEEvNT_6ParamsE) ;  /* 0xffffff7402687950 */ /* 0x000fea0003c3ffff */
.L_x_178:
[----:B------:R-:W-:-:S00]  /*8a60*/  BRA `(.L_x_178) ;  /* 0xfffffffc00fc7947 */ /* 0x000fc0000383ffff */
[----:B------:R-:W-:-:S00]  /*8a70*/  NOP ;  /* 0x0000000000007918 */ /* 0x000fc00000000000 */
        /* <DEDUP_REMOVED lines=8> */
.L_x_179:


//--------------------- .nv.global.init           --------------------------
	.section	.nv.global.init,"aw",@progbits
.nv.global.init:
	.type		$str$27,@object
	.size		$str$27,($str$28 - $str$27)
$str$27:
        /*0000*/ 	.byte	0x28, 0x61, 0x64, 0x64, 0x72, 0x65, 0x73, 0x73, 0x20, 0x26, 0x20, 0x6d, 0x61, 0x73, 0x6b, 0x29
        /*0010*/ 	.byte	0x20, 0x3d, 0x3d, 0x20, 0x30, 0x00
	.type		$str$28,@object
	.size		$str$28,($str$26 - $str$28)
$str$28:
        /*0016*/ 	.byte	0x2f, 0x74, 0x6d, 0x70, 0x2f, 0x63, 0x75, 0x74, 0x6c, 0x61, 0x73, 0x73, 0x5f, 0x73, 0x77, 0x65
        /*0026*/ 	.byte	0x65, 0x70, 0x5f, 0x73, 0x72, 0x63, 0x2f, 0x69, 0x6e, 0x63, 0x6c, 0x75, 0x64, 0x65, 0x2f, 0x63
        /*0036*/ 	.byte	0x75, 0x74, 0x65, 0x2f, 0x70, 0x6f, 0x69, 0x6e, 0x74, 0x65, 0x72, 0x5f, 0x66, 0x6c, 0x61, 0x67
        /*0046*/ 	.byte	0x67, 0x65, 0x64, 0x2e, 0x68, 0x70, 0x70, 0x00
	.type		$str$26,@object
	.size		$str$26,($str$25 - $str$26)
$str$26:
        /*004e*/ 	.byte	0x2f, 0x74, 0x6d, 0x70, 0x2f, 0x63, 0x75, 0x74, 0x6c, 0x61, 0x73, 0x73, 0x5f, 0x73, 0x77, 0x65
        /*005e*/ 	.byte	0x65, 0x70, 0x5f, 0x73, 0x72, 0x63, 0x2f, 0x69, 0x6e, 0x63, 0x6c, 0x75, 0x64, 0x65, 0x2f, 0x63
        /*006e*/ 	.byte	0x75, 0x74, 0x65, 0x2f, 0x61, 0x74, 0x6f, 0x6d, 0x2f, 0x63, 0x6f, 0x70, 0x79, 0x5f, 0x74, 0x72
        /*007e*/ 	.byte	0x61, 0x69, 0x74, 0x73, 0x5f, 0x73, 0x6d, 0x31, 0x30, 0x30, 0x2e, 0x68, 0x70, 0x70, 0x00
	.type		$str$25,@object
	.size		$str$25,(__unnamed_1 - $str$25)
$str$25:
        /*008d*/ 	.byte	0x28, 0x28, 0x75, 0x69, 0x6e, 0x74, 0x33, 0x32, 0x5f, 0x74, 0x28, 0x74, 0x68, 0x72, 0x65, 0x61
        /*009d*/ 	.byte	0x64, 0x49, 0x64, 0x78, 0x2e, 0x78, 0x29, 0x20, 0x2f, 0x20, 0x33, 0x32, 0x29, 0x20, 0x25, 0x20
        /*00ad*/ 	.byte	0x34, 0x29, 0x20, 0x3d, 0x3d, 0x20, 0x28, 0x28, 0x28, 0x74, 0x6d, 0x65, 0x6d, 0x5f, 0x61, 0x64
        /*00bd*/ 	.byte	0x64, 0x72, 0x20, 0x3e, 0x3e, 0x20, 0x31, 0x36, 0x29, 0x20, 0x2f, 0x20, 0x33, 0x32, 0x29, 0x20
        /*00cd*/ 	.byte	0x25, 0x20, 0x34, 0x29, 0x00
	.type		__unnamed_1,@object
	.size		__unnamed_1,(__unnamed_2 - __unnamed_1)
__unnamed_1:
        /*00d2*/ 	.byte	0x61, 0x75, 0x74, 0x6f, 0x20, 0x63, 0x75, 0x74, 0x65, 0x3a, 0x3a, 0x61, 0x73, 0x5f, 0x70, 0x6f
        /* <DEDUP_REMOVED lines=23> */
        /*0252*/ 	.byte	0x3a, 0x3a, 0x43, 0x3c, 0x32, 0x30, 0x34, 0x38, 0x3e, 0x3e, 0x3e, 0x3e, 0x5d, 0x00
	.type		__unnamed_2,@object
	.size		__unnamed_2,(.L_2 - __unnamed_2)
__unnamed_2:
        /* <DEDUP_REMOVED lines=42> */
        /*0500*/ 	.byte	0x3e, 0x5d, 0x00
.L_2:


//--------------------- .nv.shared._ZN7cutlass13device_kernelINS_4gemm6kernel13GemmUniversalIN4cute5tupleIJiiiiEEENS1_10collective13CollectiveMmaINS1_35MainloopSm100TmaUmmaWarpSpecializedILi4ELi2ELi4ENS5_IJNS4_1CILi2EEENSA_ILi1EEESC_EEEEENS5_IJNSA_ILi128EEENSA_ILi64EEESF_EEEfNS5_IJlSC_lEEEfSI_NS4_8TiledMMAINS4_8MMA_AtomIJNS4_23SM100_MMA_TF32_2x1SM_SSINS_10tfloat32_tESM_fLi128ELi64ELNS4_4UMMA5MajorE0ELSO_0ELNSN_7ScaleInE0ELSP_0EEEEEENS4_6LayoutINS5_IJSC_SC_SC_EEENS5_IJNSA_ILi0EEESU_SU_EEEEENS5_IJNS4_10UnderscoreESX_SX_EEEEENS4_18SM100_TMA_2SM_LOADENS4_14ComposedLayoutINS4_7SwizzleILi3ELi4ELi3EEENS4_18smem_ptr_flag_bitsILi32EEENSS_INS5_IJNSA_ILi8EEENSA_ILi32EEEEEENS5_IJS17_SC_EEEEEEEvNS4_8identityES10_S1B_vS1C_EENS_8epilogue10collective18CollectiveEpilogueINS1E_23Sm100TmaWarpSpecializedILi3ELi2ELi16ELb1ELb0EEEJNS5_IJSG_SG_SF_EEENS5_IJNSS_ISG_SC_EENSS_INS5_IJNSA_ILi16EEESB_EEENS5_IJSC_S17_EEEEEEEEfSI_fSI_NS1E_6fusion15FusionCallbacksIS1I_NS1Q_17LinearCombinationIffffLNS_15FloatRoundStyleE2EEES1J_S1P_JEEENS4_5SM1004TMEM4LOAD26SM100_TMEM_LOAD_32dp32b16xENS4_13SM90_TMA_LOADENS11_INS12_ILi2ELi4ELi3EEES15_NSS_INS5_IJS16_S1L_EEENS5_IJS1L_SC_EEEEEEENS4_39AutoVectorizingCopyWithAssumedAlignmentILi128EEENS4_14SM90_TMA_STOREES25_S27_S27_EEEvvEEEEvNT_6ParamsE --------------------------
	.section	.nv.shared._ZN7cutlass13device_kernelINS_4gemm6kernel13GemmUniversalIN4cute5tupleIJiiiiEEENS1_10collective13CollectiveMmaINS1_35MainloopSm100TmaUmmaWarpSpecializedILi4ELi2ELi4ENS5_IJNS4_1CILi2EEENSA_ILi1EEESC_EEEEENS5_IJNSA_ILi128EEENSA_ILi64EEESF_EEEfNS5_IJlSC_lEEEfSI_NS4_8TiledMMAINS4_8MMA_AtomIJNS4_23SM100_MMA_TF32_2x1SM_SSINS_10tfloat32_tESM_fLi128ELi64ELNS4_4UMMA5MajorE0ELSO_0ELNSN_7ScaleInE0ELSP_0EEEEEENS4_6LayoutINS5_IJSC_SC_SC_EEENS5_IJNSA_ILi0EEESU_SU_EEEEENS5_IJNS4_10UnderscoreESX_SX_EEEEENS4_18SM100_TMA_2SM_LOADENS4_14ComposedLayoutINS4_7SwizzleILi3ELi4ELi3EEENS4_18smem_ptr_flag_bitsILi32EEENSS_INS5_IJNSA_ILi8EEENSA_ILi32EEEEEENS5_IJS17_SC_EEEEEEEvNS4_8identityES10_S1B_vS1C_EENS_8epilogue10collective18CollectiveEpilogueINS1E_23Sm100TmaWarpSpecializedILi3ELi2ELi16ELb1ELb0EEEJNS5_IJSG_SG_SF_EEENS5_IJNSS_ISG_SC_EENSS_INS5_IJNSA_ILi16EEESB_EEENS5_IJSC_S17_EEEEEEEEfSI_fSI_NS1E_6fusion15FusionCallbacksIS1I_NS1Q_17LinearCombinationIffffLNS_15FloatRoundStyleE2EEES1J_S1P_JEEENS4_5SM1004TMEM4LOAD26SM100_TMEM_LOAD_32dp32b16xENS4_13SM90_TMA_LOADENS11_INS12_ILi2ELi4ELi3EEES15_NSS_INS5_IJS16_S1L_EEENS5_IJS1L_SC_EEEEEEENS4_39AutoVectorizingCopyWithAssumedAlignmentILi128EEENS4_14SM90_TMA_STOREES25_S27_S27_EEEvvEEEEvNT_6ParamsE,"aw",@nobits
	.sectionflags	@""
	.align	16
	.zero		1024


//--------------------- .nv.shared.reserved.0     --------------------------
	.section	.nv.shared.reserved.0,"aw",@nobits
	.weak		__nv_reservedSMEM_offset_0_alias
	.size		__nv_reservedSMEM_offset_0_alias, 0, 64
	.other		__nv_reservedSMEM_offset_0_alias,@"STO_CUDA_RESERVED_SHARED STV_DEFAULT"
__nv_reservedSMEM_offset_0_alias:
	.zero		0
.nv.shared.reserved.0:
	.zero		64
	.weak		__nv_reservedSMEM_tcgen05_partition
	.type		__nv_reservedSMEM_tcgen05_partition,@object
	.size		__nv_reservedSMEM_tcgen05_partition,(.L_0 - __nv_reservedSMEM_tcgen05_partition)
__nv_reservedSMEM_tcgen05_partition:
	.zero		32
.L_0:


//--------------------- .nv.global                --------------------------
	.section	.nv.global,"aw",@nobits
.nv.global:
	.type		_ZN40_INTERNAL_a628b2b7_4_k_cu_cc690676_295524cute1_E,@object
	.size		_ZN40_INTERNAL_a628b2b7_4_k_cu_cc690676_295524cute1_E,(_ZN40_INTERNAL_a628b2b7_4_k_cu_cc690676_295524cuda3std3__45__cpo6cbeginE - _ZN40_INTERNAL_a628b2b7_4_k_cu_cc690676_295524cute1_E)
_ZN40_INTERNAL_a628b2b7_4_k_cu_cc690676_295524cute1_E:
	.zero		1
	.type		_ZN40_INTERNAL_a628b2b7_4_k_cu_cc690676_295524cuda3std3__45__cpo6cbeginE,@object
	.size		_ZN40_INTERNAL_a628b2b7_4_k_cu_cc690676_295524cuda3std3__45__cpo6cbeginE,(_ZN40_INTERNAL_a628b2b7_4_k_cu_cc690676_295524cuda3std3__48in_placeE - _ZN40_INTERNAL_a628b2b7_4_k_cu_cc690676_295524cuda3std3__45__cpo6cbeginE)
_ZN40_INTERNAL_a628b2b7_4_k_cu_cc690676_295524cuda3std3__45__cpo6cbeginE:
	.zero		1
	.type		_ZN40_INTERNAL_a628b2b7_4_k_cu_cc690676_295524cuda3std3__48in_placeE,@object
	.size		_ZN40_INTERNAL_a628b2b7_4_k_cu_cc690676_295524cuda3std3__48in_placeE,(_ZN40_INTERNAL_a628b2b7_4_k_cu_cc690676_295524cuda3std6ranges3__45__cpo9iter_moveE - _ZN40_INTERNAL_a628b2b7_4_k_cu_cc690676_295524cuda3std3__48in_placeE)
_ZN40_INTERNAL_a628b2b7_4_k_cu_cc690676_295524cuda3std3__48in_placeE:
	.zero		1
	.type		_ZN40_INTERNAL_a628b2b7_4_k_cu_cc690676_295524cuda3std6ranges3__45__cpo9iter_moveE,@object
	.size		_ZN40_INTERNAL_a628b2b7_4_k_cu_cc690676_295524cuda3std6ranges3__45__cpo9iter_moveE,(_ZN40_INTERNAL_a628b2b7_4_k_cu_cc690676_295524cuda3std3__45__cpo5beginE - _ZN40_INTERNAL_a628b2b7_4_k_cu_cc690676_295524cuda3std6ranges3__45__cpo9iter_moveE)
_ZN40_INTERNAL_a628b2b7_4_k_cu_cc690676_295524cuda3std6ranges3__45__cpo9iter_moveE:
	.zero		1
	.type		_ZN40_INTERNAL_a628b2b7_4_k_cu_cc690676_295524cuda3std3__45__cpo5beginE,@object
	.size		_ZN40_INTERNAL_a628b2b7_4_k_cu_cc690676_295524cuda3std3__45__cpo5beginE,(_ZN40_INTERNAL_a628b2b7_4_k_cu_cc690676_295524cuda3std3__442_GLOBAL__N__a628b2b7_4_k_cu_cc690676_295526ignoreE - _ZN40_INTERNAL_a628b2b7_4_k_cu_cc690676_295524cuda3std3__45__cpo5beginE)
_ZN40_INTERNAL_a628b2b7_4_k_cu_cc690676_295524cuda3std3__45__cpo5beginE:
	.zero		1
	.type		_ZN40_INTERNAL_a628b2b7_4_k_cu_cc690676_295524cuda3std3__442_GLOBAL__N__a628b2b7_4_k_cu_cc690676_295526ignoreE,@object
	.size		_ZN40_INTERNAL_a628b2b7_4_k_cu_cc690676_295524cuda3std3__442_GLOBAL__N__a628b2b7_4_k_cu_cc690676_295526ignoreE,(_ZN40_INTERNAL_a628b2b7_4_k_cu_cc690676_295524cute7productE - _ZN40_INTERNAL_a628b2b7_4_k_cu_cc690676_295524cuda3std3__442_GLOBAL__N__a628b2b7_4_k_cu_cc690676_295526ignoreE)
_ZN40_INTERNAL_a628b2b7_4_k_cu_cc690676_295524cuda3std3__442_GLOBAL__N__a628b2b7_4_k_cu_cc690676_295526ignoreE:
	.zero		1
	.type		_ZN40_INTERNAL_a628b2b7_4_k_cu_cc690676_295524cute7productE,@object
	.size		_ZN40_INTERNAL_a628b2b7_4_k_cu_cc690676_295524cute7productE,(_ZN40_INTERNAL_a628b2b7_4_k_cu_cc690676_295524cuda3std3__45__cpo3endE - _ZN40_INTERNAL_a628b2b7_4_k_cu_cc690676_295524cute7productE)
_ZN40_INTERNAL_a628b2b7_4_k_cu_cc690676_295524cute7productE:
	.zero		1
	.type		_ZN40_INTERNAL_a628b2b7_4_k_cu_cc690676_295524cuda3std3__45__cpo3endE,@object
	.size		_ZN40_INTERNAL_a628b2b7_4_k_cu_cc690676_295524cuda3std3__45__cpo3endE,(_ZN40_INTERNAL_a628b2b7_4_k_cu_cc690676_295524cuda3std3__419piecewise_constructE - _ZN40_INTERNAL_a628b2b7_4_k_cu_cc690676_295524cuda3std3__45__cpo3endE)
_ZN40_INTERNAL_a628b2b7_4_k_cu_cc690676_295524cuda3std3__45__cpo3endE:
	.zero		1
	.type		_ZN40_INTERNAL_a628b2b7_4_k_cu_cc690676_295524cuda3std3__419piecewise_constructE,@object
	.size		_ZN40_INTERNAL_a628b2b7_4_k_cu_cc690676_295524cuda3std3__419piecewise_constructE,(_ZN40_INTERNAL_a628b2b7_4_k_cu_cc690676_295524cuda3std3__45__cpo4cendE - _ZN40_INTERNAL_a628b2b7_4_k_cu_cc690676_295524cuda3std3__419piecewise_constructE)
_ZN40_INTERNAL_a628b2b7_4_k_cu_cc690676_295524cuda3std3__419piecewise_constructE:
	.zero		1
	.type		_ZN40_INTERNAL_a628b2b7_4_k_cu_cc690676_295524cuda3std3__45__cpo4cendE,@object
	.size		_ZN40_INTERNAL_a628b2b7_4_k_cu_cc690676_295524cuda3std3__45__cpo4cendE,(_ZN40_INTERNAL_a628b2b7_4_k_cu_cc690676_295524cuda3std6ranges3__45__cpo4swapE - _ZN40_INTERNAL_a628b2b7_4_k_cu_cc690676_295524cuda3std3__45__cpo4cendE)
_ZN40_INTERNAL_a628b2b7_4_k_cu_cc690676_295524cuda3std3__45__cpo4cendE:
	.zero		1
	.type		_ZN40_INTERNAL_a628b2b7_4_k_cu_cc690676_295524cuda3std6ranges3__45__cpo4swapE,@object
	.size		_ZN40_INTERNAL_a628b2b7_4_k_cu_cc690676_295524cuda3std6ranges3__45__cpo4swapE,(.L_10 - _ZN40_INTERNAL_a628b2b7_4_k_cu_cc690676_295524cuda3std6ranges3__45__cpo4swapE)
_ZN40_INTERNAL_a628b2b7_4_k_cu_cc690676_295524cuda3std6ranges3__45__cpo4swapE:
	.zero		1
.L_10:


//--------------------- .nv.constant0._ZN7cutlass13device_kernelINS_4gemm6kernel13GemmUniversalIN4cute5tupleIJiiiiEEENS1_10collective13CollectiveMmaINS1_35MainloopSm100TmaUmmaWarpSpecializedILi4ELi2ELi4ENS5_IJNS4_1CILi2EEENSA_ILi1EEESC_EEEEENS5_IJNSA_ILi128EEENSA_ILi64EEESF_EEEfNS5_IJlSC_lEEEfSI_NS4_8TiledMMAINS4_8MMA_AtomIJNS4_23SM100_MMA_TF32_2x1SM_SSINS_10tfloat32_tESM_fLi128ELi64ELNS4_4UMMA5MajorE0ELSO_0ELNSN_7ScaleInE0ELSP_0EEEEEENS4_6LayoutINS5_IJSC_SC_SC_EEENS5_IJNSA_ILi0EEESU_SU_EEEEENS5_IJNS4_10UnderscoreESX_SX_EEEEENS4_18SM100_TMA_2SM_LOADENS4_14ComposedLayoutINS4_7SwizzleILi3ELi4ELi3EEENS4_18smem_ptr_flag_bitsILi32EEENSS_INS5_IJNSA_ILi8EEENSA_ILi32EEEEEENS5_IJS17_SC_EEEEEEEvNS4_8identityES10_S1B_vS1C_EENS_8epilogue10collective18CollectiveEpilogueINS1E_23Sm100TmaWarpSpecializedILi3ELi2ELi16ELb1ELb0EEEJNS5_IJSG_SG_SF_EEENS5_IJNSS_ISG_SC_EENSS_INS5_IJNSA_ILi16EEESB_EEENS5_IJSC_S17_EEEEEEEEfSI_fSI_NS1E_6fusion15FusionCallbacksIS1I_NS1Q_17LinearCombinationIffffLNS_15FloatRoundStyleE2EEES1J_S1P_JEEENS4_5SM1004TMEM4LOAD26SM100_TMEM_LOAD_32dp32b16xENS4_13SM90_TMA_LOADENS11_INS12_ILi2ELi4ELi3EEES15_NSS_INS5_IJS16_S1L_EEENS5_IJS1L_SC_EEEEEEENS4_39AutoVectorizingCopyWithAssumedAlignmentILi128EEENS4_14SM90_TMA_STOREES25_S27_S27_EEEvvEEEEvNT_6ParamsE --------------------------
	.section	.nv.constant0._ZN7cutlass13device_kernelINS_4gemm6kernel13GemmUniversalIN4cute5tupleIJiiiiEEENS1_10collective13CollectiveMmaINS1_35MainloopSm100TmaUmmaWarpSpecializedILi4ELi2ELi4ENS5_IJNS4_1CILi2EEENSA_ILi1EEESC_EEEEENS5_IJNSA_ILi128EEENSA_ILi64EEESF_EEEfNS5_IJlSC_lEEEfSI_NS4_8TiledMMAINS4_8MMA_AtomIJNS4_23SM100_MMA_TF32_2x1SM_SSINS_10tfloat32_tESM_fLi128ELi64ELNS4_4UMMA5MajorE0ELSO_0ELNSN_7ScaleInE0ELSP_0EEEEEENS4_6LayoutINS5_IJSC_SC_SC_EEENS5_IJNSA_ILi0EEESU_SU_EEEEENS5_IJNS4_10UnderscoreESX_SX_EEEEENS4_18SM100_TMA_2SM_LOADENS4_14ComposedLayoutINS4_7SwizzleILi3ELi4ELi3EEENS4_18smem_ptr_flag_bitsILi32EEENSS_INS5_IJNSA_ILi8EEENSA_ILi32EEEEEENS5_IJS17_SC_EEEEEEEvNS4_8identityES10_S1B_vS1C_EENS_8epilogue10collective18CollectiveEpilogueINS1E_23Sm100TmaWarpSpecializedILi3ELi2ELi16ELb1ELb0EEEJNS5_IJSG_SG_SF_EEENS5_IJNSS_ISG_SC_EENSS_INS5_IJNSA_ILi16EEESB_EEENS5_IJSC_S17_EEEEEEEEfSI_fSI_NS1E_6fusion15FusionCallbacksIS1I_NS1Q_17LinearCombinationIffffLNS_15FloatRoundStyleE2EEES1J_S1P_JEEENS4_5SM1004TMEM4LOAD26SM100_TMEM_LOAD_32dp32b16xENS4_13SM90_TMA_LOADENS11_INS12_ILi2ELi4ELi3EEES15_NSS_INS5_IJS16_S1L_EEENS5_IJS1L_SC_EEEEEEENS4_39AutoVectorizingCopyWithAssumedAlignmentILi128EEENS4_14SM90_TMA_STOREES25_S27_S27_EEEvvEEEEvNT_6ParamsE,"a",@progbits
	.sectionflags	@""
	.align	4
.nv.constant0._ZN7cutlass13device_kernelINS_4gemm6kernel13GemmUniversalIN4cute5tupleIJiiiiEEENS1_10collective13CollectiveMmaINS1_35MainloopSm100TmaUmmaWarpSpecializedILi4ELi2ELi4ENS5_IJNS4_1CILi2EEENSA_ILi1EEESC_EEEEENS5_IJNSA_ILi128EEENSA_ILi64EEESF_EEEfNS5_IJlSC_lEEEfSI_NS4_8TiledMMAINS4_8MMA_AtomIJNS4_23SM100_MMA_TF32_2x1SM_SSINS_10tfloat32_tESM_fLi128ELi64ELNS4_4UMMA5MajorE0ELSO_0ELNSN_7ScaleInE0ELSP_0EEEEEENS4_6LayoutINS5_IJSC_SC_SC_EEENS5_IJNSA_ILi0EEESU_SU_EEEEENS5_IJNS4_10UnderscoreESX_SX_EEEEENS4_18SM100_TMA_2SM_LOADENS4_14ComposedLayoutINS4_7SwizzleILi3ELi4ELi3EEENS4_18smem_ptr_flag_bitsILi32EEENSS_INS5_IJNSA_ILi8EEENSA_ILi32EEEEEENS5_IJS17_SC_EEEEEEEvNS4_8identityES10_S1B_vS1C_EENS_8epilogue10collective18CollectiveEpilogueINS1E_23Sm100TmaWarpSpecializedILi3ELi2ELi16ELb1ELb0EEEJNS5_IJSG_SG_SF_EEENS5_IJNSS_ISG_SC_EENSS_INS5_IJNSA_ILi16EEESB_EEENS5_IJSC_S17_EEEEEEEEfSI_fSI_NS1E_6fusion15FusionCallbacksIS1I_NS1Q_17LinearCombinationIffffLNS_15FloatRoundStyleE2EEES1J_S1P_JEEENS4_5SM1004TMEM4LOAD26SM100_TMEM_LOAD_32dp32b16xENS4_13SM90_TMA_LOADENS11_INS12_ILi2ELi4ELi3EEES15_NSS_INS5_IJS16_S1L_EEENS5_IJS1L_SC_EEEEEEENS4_39AutoVectorizingCopyWithAssumedAlignmentILi128EEENS4_14SM90_TMA_STOREES25_S27_S27_EEEvvEEEEvNT_6ParamsE:
	.zero		2944


//--------------------- SYMBOLS --------------------------

	.type		.nv.reservedSmem.offset0,@object
	.size		.nv.reservedSmem.offset0,0x4
	.type		.nv.reservedSmem.cap,@object
	.size		.nv.reservedSmem.cap,0x4
	.type		__assertfail,@function
